//
// Generated by NVIDIA NVVM Compiler
//
// Compiler Build ID: CL-36424714
// Cuda compilation tools, release 13.0, V13.0.88
// Based on NVVM 20.0.0
//

.version 9.0
.target sm_100
.address_size 64

	// .globl	_Z11mean_kernelPfPKfiii
.extern .shared .align 16 .b8 shared[];

.visible .entry _Z11mean_kernelPfPKfiii(
	.param .u64 .ptr .align 1 _Z11mean_kernelPfPKfiii_param_0,
	.param .u64 .ptr .align 1 _Z11mean_kernelPfPKfiii_param_1,
	.param .u32 _Z11mean_kernelPfPKfiii_param_2,
	.param .u32 _Z11mean_kernelPfPKfiii_param_3,
	.param .u32 _Z11mean_kernelPfPKfiii_param_4
)
{
	.reg .pred 	%p<11>;
	.reg .b32 	%r<39>;
	.reg .b32 	%f<31>;
	.reg .b64 	%rd<28>;

	ld.param.u64 	%rd3, [_Z11mean_kernelPfPKfiii_param_0];
	ld.param.u64 	%rd4, [_Z11mean_kernelPfPKfiii_param_1];
	ld.param.u32 	%r15, [_Z11mean_kernelPfPKfiii_param_3];
	ld.param.u32 	%r38, [_Z11mean_kernelPfPKfiii_param_4];
	cvta.to.global.u64 	%rd1, %rd4;
	mov.u32 	%r1, %ctaid.x;
	mov.u32 	%r2, %tid.x;
	mul.lo.s32 	%r17, %r15, %r1;
	cvt.s64.s32 	%rd2, %r17;
	setp.ge.s32 	%p1, %r2, %r15;
	mov.f32 	%f30, 0f00000000;
	@%p1 bra 	$L__BB0_6;
	add.s32 	%r18, %r2, %r38;
	max.s32 	%r19, %r15, %r18;
	setp.lt.s32 	%p2, %r18, %r15;
	selp.u32 	%r20, 1, 0, %p2;
	add.s32 	%r21, %r18, %r20;
	sub.s32 	%r22, %r19, %r21;
	div.u32 	%r23, %r22, %r38;
	add.s32 	%r3, %r23, %r20;
	and.b32  	%r24, %r3, 3;
	setp.eq.s32 	%p3, %r24, 3;
	mov.f32 	%f30, 0f00000000;
	mov.u32 	%r36, %r2;
	@%p3 bra 	$L__BB0_4;
	add.s32 	%r25, %r3, 1;
	and.b32  	%r26, %r25, 3;
	neg.s32 	%r34, %r26;
	mov.f32 	%f30, 0f00000000;
	mov.u32 	%r36, %r2;
$L__BB0_3:
	.pragma "nounroll";
	cvt.s64.s32 	%rd5, %r36;
	add.s64 	%rd6, %rd2, %rd5;
	shl.b64 	%rd7, %rd6, 2;
	add.s64 	%rd8, %rd1, %rd7;
	ld.global.f32 	%f12, [%rd8];
	add.f32 	%f30, %f30, %f12;
	add.s32 	%r36, %r36, %r38;
	add.s32 	%r34, %r34, 1;
	setp.ne.s32 	%p4, %r34, 0;
	@%p4 bra 	$L__BB0_3;
$L__BB0_4:
	setp.lt.u32 	%p5, %r3, 3;
	@%p5 bra 	$L__BB0_6;
$L__BB0_5:
	cvt.s64.s32 	%rd9, %r36;
	add.s64 	%rd10, %rd9, %rd2;
	shl.b64 	%rd11, %rd10, 2;
	add.s64 	%rd12, %rd1, %rd11;
	ld.global.f32 	%f13, [%rd12];
	add.f32 	%f14, %f30, %f13;
	add.s32 	%r27, %r36, %r38;
	cvt.s64.s32 	%rd13, %r27;
	add.s64 	%rd14, %rd13, %rd2;
	shl.b64 	%rd15, %rd14, 2;
	add.s64 	%rd16, %rd1, %rd15;
	ld.global.f32 	%f15, [%rd16];
	add.f32 	%f16, %f14, %f15;
	add.s32 	%r28, %r27, %r38;
	cvt.s64.s32 	%rd17, %r28;
	add.s64 	%rd18, %rd17, %rd2;
	shl.b64 	%rd19, %rd18, 2;
	add.s64 	%rd20, %rd1, %rd19;
	ld.global.f32 	%f17, [%rd20];
	add.f32 	%f18, %f16, %f17;
	add.s32 	%r29, %r28, %r38;
	cvt.s64.s32 	%rd21, %r29;
	add.s64 	%rd22, %rd21, %rd2;
	shl.b64 	%rd23, %rd22, 2;
	add.s64 	%rd24, %rd1, %rd23;
	ld.global.f32 	%f19, [%rd24];
	add.f32 	%f30, %f18, %f19;
	add.s32 	%r36, %r29, %r38;
	setp.lt.s32 	%p6, %r36, %r15;
	@%p6 bra 	$L__BB0_5;
$L__BB0_6:
	shl.b32 	%r30, %r2, 2;
	mov.u32 	%r31, shared;
	add.s32 	%r12, %r31, %r30;
	st.shared.f32 	[%r12], %f30;
	bar.sync 	0;
	setp.lt.s32 	%p7, %r38, 2;
	@%p7 bra 	$L__BB0_10;
$L__BB0_7:
	shr.u32 	%r14, %r38, 1;
	bar.sync 	0;
	setp.ge.u32 	%p8, %r2, %r14;
	@%p8 bra 	$L__BB0_9;
	shl.b32 	%r32, %r14, 2;
	add.s32 	%r33, %r12, %r32;
	ld.shared.f32 	%f20, [%r33];
	ld.shared.f32 	%f21, [%r12];
	add.f32 	%f22, %f20, %f21;
	st.shared.f32 	[%r12], %f22;
$L__BB0_9:
	setp.gt.u32 	%p9, %r38, 3;
	mov.u32 	%r38, %r14;
	@%p9 bra 	$L__BB0_7;
$L__BB0_10:
	setp.ne.s32 	%p10, %r2, 0;
	@%p10 bra 	$L__BB0_12;
	ld.shared.f32 	%f23, [shared];
	cvt.rn.f32.s32 	%f24, %r15;
	div.rn.f32 	%f25, %f23, %f24;
	cvta.to.global.u64 	%rd25, %rd3;
	mul.wide.u32 	%rd26, %r1, 4;
	add.s64 	%rd27, %rd25, %rd26;
	st.global.f32 	[%rd27], %f25;
$L__BB0_12:
	ret;

}
	// .globl	_Z11rstd_kernelPfPKfS1_iii
.visible .entry _Z11rstd_kernelPfPKfS1_iii(
	.param .u64 .ptr .align 1 _Z11rstd_kernelPfPKfS1_iii_param_0,
	.param .u64 .ptr .align 1 _Z11rstd_kernelPfPKfS1_iii_param_1,
	.param .u64 .ptr .align 1 _Z11rstd_kernelPfPKfS1_iii_param_2,
	.param .u32 _Z11rstd_kernelPfPKfS1_iii_param_3,
	.param .u32 _Z11rstd_kernelPfPKfS1_iii_param_4,
	.param .u32 _Z11rstd_kernelPfPKfS1_iii_param_5
)
{
	.reg .pred 	%p<11>;
	.reg .b32 	%r<39>;
	.reg .b32 	%f<40>;
	.reg .b64 	%rd<32>;

	ld.param.u64 	%rd3, [_Z11rstd_kernelPfPKfS1_iii_param_0];
	ld.param.u64 	%rd4, [_Z11rstd_kernelPfPKfS1_iii_param_1];
	ld.param.u64 	%rd5, [_Z11rstd_kernelPfPKfS1_iii_param_2];
	ld.param.u32 	%r15, [_Z11rstd_kernelPfPKfS1_iii_param_4];
	ld.param.u32 	%r38, [_Z11rstd_kernelPfPKfS1_iii_param_5];
	cvta.to.global.u64 	%rd1, %rd4;
	cvta.to.global.u64 	%rd6, %rd5;
	mov.u32 	%r1, %ctaid.x;
	mov.u32 	%r2, %tid.x;
	mul.lo.s32 	%r17, %r15, %r1;
	cvt.s64.s32 	%rd2, %r17;
	mul.wide.u32 	%rd7, %r1, 4;
	add.s64 	%rd8, %rd6, %rd7;
	ld.global.f32 	%f1, [%rd8];
	setp.ge.s32 	%p1, %r2, %r15;
	mov.f32 	%f39, 0f00000000;
	@%p1 bra 	$L__BB1_6;
	add.s32 	%r18, %r2, %r38;
	max.s32 	%r19, %r15, %r18;
	setp.lt.s32 	%p2, %r18, %r15;
	selp.u32 	%r20, 1, 0, %p2;
	add.s32 	%r21, %r18, %r20;
	sub.s32 	%r22, %r19, %r21;
	div.u32 	%r23, %r22, %r38;
	add.s32 	%r3, %r23, %r20;
	and.b32  	%r24, %r3, 3;
	setp.eq.s32 	%p3, %r24, 3;
	mov.f32 	%f39, 0f00000000;
	mov.u32 	%r36, %r2;
	@%p3 bra 	$L__BB1_4;
	add.s32 	%r25, %r3, 1;
	and.b32  	%r26, %r25, 3;
	neg.s32 	%r34, %r26;
	mov.f32 	%f39, 0f00000000;
	mov.u32 	%r36, %r2;
$L__BB1_3:
	.pragma "nounroll";
	cvt.s64.s32 	%rd9, %r36;
	add.s64 	%rd10, %rd2, %rd9;
	shl.b64 	%rd11, %rd10, 2;
	add.s64 	%rd12, %rd1, %rd11;
	ld.global.f32 	%f13, [%rd12];
	sub.f32 	%f14, %f13, %f1;
	fma.rn.f32 	%f39, %f14, %f14, %f39;
	add.s32 	%r36, %r36, %r38;
	add.s32 	%r34, %r34, 1;
	setp.ne.s32 	%p4, %r34, 0;
	@%p4 bra 	$L__BB1_3;
$L__BB1_4:
	setp.lt.u32 	%p5, %r3, 3;
	@%p5 bra 	$L__BB1_6;
$L__BB1_5:
	cvt.s64.s32 	%rd13, %r36;
	add.s64 	%rd14, %rd13, %rd2;
	shl.b64 	%rd15, %rd14, 2;
	add.s64 	%rd16, %rd1, %rd15;
	ld.global.f32 	%f15, [%rd16];
	sub.f32 	%f16, %f15, %f1;
	fma.rn.f32 	%f17, %f16, %f16, %f39;
	add.s32 	%r27, %r36, %r38;
	cvt.s64.s32 	%rd17, %r27;
	add.s64 	%rd18, %rd17, %rd2;
	shl.b64 	%rd19, %rd18, 2;
	add.s64 	%rd20, %rd1, %rd19;
	ld.global.f32 	%f18, [%rd20];
	sub.f32 	%f19, %f18, %f1;
	fma.rn.f32 	%f20, %f19, %f19, %f17;
	add.s32 	%r28, %r27, %r38;
	cvt.s64.s32 	%rd21, %r28;
	add.s64 	%rd22, %rd21, %rd2;
	shl.b64 	%rd23, %rd22, 2;
	add.s64 	%rd24, %rd1, %rd23;
	ld.global.f32 	%f21, [%rd24];
	sub.f32 	%f22, %f21, %f1;
	fma.rn.f32 	%f23, %f22, %f22, %f20;
	add.s32 	%r29, %r28, %r38;
	cvt.s64.s32 	%rd25, %r29;
	add.s64 	%rd26, %rd25, %rd2;
	shl.b64 	%rd27, %rd26, 2;
	add.s64 	%rd28, %rd1, %rd27;
	ld.global.f32 	%f24, [%rd28];
	sub.f32 	%f25, %f24, %f1;
	fma.rn.f32 	%f39, %f25, %f25, %f23;
	add.s32 	%r36, %r29, %r38;
	setp.lt.s32 	%p6, %r36, %r15;
	@%p6 bra 	$L__BB1_5;
$L__BB1_6:
	shl.b32 	%r30, %r2, 2;
	mov.u32 	%r31, shared;
	add.s32 	%r12, %r31, %r30;
	st.shared.f32 	[%r12], %f39;
	bar.sync 	0;
	setp.lt.s32 	%p7, %r38, 2;
	@%p7 bra 	$L__BB1_10;
$L__BB1_7:
	shr.u32 	%r14, %r38, 1;
	bar.sync 	0;
	setp.ge.u32 	%p8, %r2, %r14;
	@%p8 bra 	$L__BB1_9;
	shl.b32 	%r32, %r14, 2;
	add.s32 	%r33, %r12, %r32;
	ld.shared.f32 	%f26, [%r33];
	ld.shared.f32 	%f27, [%r12];
	add.f32 	%f28, %f26, %f27;
	st.shared.f32 	[%r12], %f28;
$L__BB1_9:
	setp.gt.u32 	%p9, %r38, 3;
	mov.u32 	%r38, %r14;
	@%p9 bra 	$L__BB1_7;
$L__BB1_10:
	setp.ne.s32 	%p10, %r2, 0;
	@%p10 bra 	$L__BB1_12;
	ld.shared.f32 	%f29, [shared];
	cvt.rn.f32.s32 	%f30, %r15;
	div.rn.f32 	%f31, %f29, %f30;
	add.f32 	%f32, %f31, 0f3727C5AC;
	sqrt.rn.f32 	%f33, %f32;
	rcp.rn.f32 	%f34, %f33;
	cvta.to.global.u64 	%rd29, %rd3;
	add.s64 	%rd31, %rd29, %rd7;
	st.global.f32 	[%rd31], %f34;
$L__BB1_12:
	ret;

}
	// .globl	_Z20normalization_kernelPfPKfS_S_S1_S1_iii
.visible .entry _Z20normalization_kernelPfPKfS_S_S1_S1_iii(
	.param .u64 .ptr .align 1 _Z20normalization_kernelPfPKfS_S_S1_S1_iii_param_0,
	.param .u64 .ptr .align 1 _Z20normalization_kernelPfPKfS_S_S1_S1_iii_param_1,
	.param .u64 .ptr .align 1 _Z20normalization_kernelPfPKfS_S_S1_S1_iii_param_2,
	.param .u64 .ptr .align 1 _Z20normalization_kernelPfPKfS_S_S1_S1_iii_param_3,
	.param .u64 .ptr .align 1 _Z20normalization_kernelPfPKfS_S_S1_S1_iii_param_4,
	.param .u64 .ptr .align 1 _Z20normalization_kernelPfPKfS_S_S1_S1_iii_param_5,
	.param .u32 _Z20normalization_kernelPfPKfS_S_S1_S1_iii_param_6,
	.param .u32 _Z20normalization_kernelPfPKfS_S_S1_S1_iii_param_7,
	.param .u32 _Z20normalization_kernelPfPKfS_S_S1_S1_iii_param_8
)
{
	.reg .pred 	%p<2>;
	.reg .b32 	%r<13>;
	.reg .b32 	%f<9>;
	.reg .b64 	%rd<22>;

	ld.param.u64 	%rd1, [_Z20normalization_kernelPfPKfS_S_S1_S1_iii_param_0];
	ld.param.u64 	%rd2, [_Z20normalization_kernelPfPKfS_S_S1_S1_iii_param_1];
	ld.param.u64 	%rd3, [_Z20normalization_kernelPfPKfS_S_S1_S1_iii_param_2];
	ld.param.u64 	%rd4, [_Z20normalization_kernelPfPKfS_S_S1_S1_iii_param_3];
	ld.param.u64 	%rd5, [_Z20normalization_kernelPfPKfS_S_S1_S1_iii_param_4];
	ld.param.u64 	%rd6, [_Z20normalization_kernelPfPKfS_S_S1_S1_iii_param_5];
	ld.param.u32 	%r3, [_Z20normalization_kernelPfPKfS_S_S1_S1_iii_param_6];
	ld.param.u32 	%r4, [_Z20normalization_kernelPfPKfS_S_S1_S1_iii_param_7];
	ld.param.u32 	%r2, [_Z20normalization_kernelPfPKfS_S_S1_S1_iii_param_8];
	mov.u32 	%r5, %ctaid.x;
	mov.u32 	%r6, %ntid.x;
	mov.u32 	%r7, %tid.x;
	mad.lo.s32 	%r1, %r5, %r6, %r7;
	mul.lo.s32 	%r8, %r4, %r3;
	mul.lo.s32 	%r9, %r8, %r2;
	setp.ge.s32 	%p1, %r1, %r9;
	@%p1 bra 	$L__BB2_2;
	cvta.to.global.u64 	%rd7, %rd3;
	cvta.to.global.u64 	%rd8, %rd4;
	cvta.to.global.u64 	%rd9, %rd2;
	cvta.to.global.u64 	%rd10, %rd5;
	cvta.to.global.u64 	%rd11, %rd6;
	cvta.to.global.u64 	%rd12, %rd1;
	div.s32 	%r10, %r1, %r2;
	mul.lo.s32 	%r11, %r10, %r2;
	sub.s32 	%r12, %r1, %r11;
	mul.wide.s32 	%rd13, %r10, 4;
	add.s64 	%rd14, %rd7, %rd13;
	ld.global.f32 	%f1, [%rd14];
	add.s64 	%rd15, %rd8, %rd13;
	ld.global.f32 	%f2, [%rd15];
	mul.wide.s32 	%rd16, %r1, 4;
	add.s64 	%rd17, %rd9, %rd16;
	ld.global.f32 	%f3, [%rd17];
	sub.f32 	%f4, %f3, %f1;
	mul.f32 	%f5, %f2, %f4;
	mul.wide.s32 	%rd18, %r12, 4;
	add.s64 	%rd19, %rd10, %rd18;
	ld.global.f32 	%f6, [%rd19];
	add.s64 	%rd20, %rd11, %rd18;
	ld.global.f32 	%f7, [%rd20];
	fma.rn.f32 	%f8, %f6, %f5, %f7;
	add.s64 	%rd21, %rd12, %rd16;
	st.global.f32 	[%rd21], %f8;
$L__BB2_2:
	ret;

}


// ===== COMPILED SASS (sm_100) =====

	.target	sm_100

	.elftype	@"ET_EXEC"


//--------------------- .note.nv.tkinfo           --------------------------
	.section	.note.nv.tkinfo,"",@"SHT_NOTE"
	.sectionflags	@"SHF_NOTE_NV_TKINFO"
	.tkinfo
        /*0018*/ 	.word	0x00000002
        /*0030*/ 	.string	""
        /*0030*/ 	.string	"ptxas"
        /*0030*/ 	.string	"Cuda compilation tools, release 13.0, V13.0.88"
        /*0030*/ 	.string	"Build cuda_13.0.r13.0/compiler.36424714_0"
        /*0030*/ 	.string	"-arch sm_100 -m 64 "



//--------------------- .note.nv.cuinfo           --------------------------
	.section	.note.nv.cuinfo,"",@"SHT_NOTE"
	.sectionflags	@"SHF_NOTE_NV_CUINFO"
        /*0018*/ 	.short	0x0002
        /*001a*/ 	.short	0x0064
        /*001c*/ 	.short	0x0082
	.zero		2


//--------------------- .nv.info                  --------------------------
	.section	.nv.info,"",@"SHT_CUDA_INFO"
	.align	4


	//----- nvinfo : EIATTR_REGCOUNT
	.align		4
        /*0000*/ 	.byte	0x04, 0x2f
        /*0002*/ 	.short	(.L_1 - .L_0)
	.align		4
.L_0:
        /*0004*/ 	.word	index@(_Z11mean_kernelPfPKfiii)
        /*0008*/ 	.word	0x00000014


	//----- nvinfo : EIATTR_FRAME_SIZE
	.align		4
.L_1:
        /*000c*/ 	.byte	0x04, 0x11
        /*000e*/ 	.short	(.L_3 - .L_2)
	.align		4
.L_2:
        /*0010*/ 	.word	index@($__internal_3_$__cuda_sm3x_div_rn_noftz_f32_slowpath)
        /*0014*/ 	.word	0x00000000


	//----- nvinfo : EIATTR_FRAME_SIZE
	.align		4
.L_3:
        /*0018*/ 	.byte	0x04, 0x11
        /*001a*/ 	.short	(.L_5 - .L_4)
	.align		4
.L_4:
        /*001c*/ 	.word	index@(_Z11mean_kernelPfPKfiii)
        /*0020*/ 	.word	0x00000000


	//----- nvinfo : EIATTR_REGCOUNT
	.align		4
.L_5:
        /*0024*/ 	.byte	0x04, 0x2f
        /*0026*/ 	.short	(.L_7 - .L_6)
	.align		4
.L_6:
        /*0028*/ 	.word	index@(_Z11rstd_kernelPfPKfS1_iii)
        /*002c*/ 	.word	0x00000017


	//----- nvinfo : EIATTR_FRAME_SIZE
	.align		4
.L_7:
        /*0030*/ 	.byte	0x04, 0x11
        /*0032*/ 	.short	(.L_9 - .L_8)
	.align		4
.L_8:
        /*0034*/ 	.word	index@($__internal_2_$__cuda_sm3x_div_rn_noftz_f32_slowpath)
        /*0038*/ 	.word	0x00000000


	//----- nvinfo : EIATTR_FRAME_SIZE
	.align		4
.L_9:
        /*003c*/ 	.byte	0x04, 0x11
        /*003e*/ 	.short	(.L_11 - .L_10)
	.align		4
.L_10:
        /*0040*/ 	.word	index@($__internal_1_$__cuda_sm20_sqrt_rn_f32_slowpath)
        /*0044*/ 	.word	0x00000000


	//----- nvinfo : EIATTR_FRAME_SIZE
	.align		4
.L_11:
        /*0048*/ 	.byte	0x04, 0x11
        /*004a*/ 	.short	(.L_13 - .L_12)
	.align		4
.L_12:
        /*004c*/ 	.word	index@($__internal_0_$__cuda_sm20_rcp_rn_f32_slowpath)
        /*0050*/ 	.word	0x00000000


	//----- nvinfo : EIATTR_FRAME_SIZE
	.align		4
.L_13:
        /*0054*/ 	.byte	0x04, 0x11
        /*0056*/ 	.short	(.L_15 - .L_14)
	.align		4
.L_14:
        /*0058*/ 	.word	index@(_Z11rstd_kernelPfPKfS1_iii)
        /*005c*/ 	.word	0x00000000


	//----- nvinfo : EIATTR_REGCOUNT
	.align		4
.L_15:
        /*0060*/ 	.byte	0x04, 0x2f
        /*0062*/ 	.short	(.L_17 - .L_16)
	.align		4
.L_16:
        /*0064*/ 	.word	index@(_Z20normalization_kernelPfPKfS_S_S1_S1_iii)
        /*0068*/ 	.word	0x00000012


	//----- nvinfo : EIATTR_FRAME_SIZE
	.align		4
.L_17:
        /*006c*/ 	.byte	0x04, 0x11
        /*006e*/ 	.short	(.L_19 - .L_18)
	.align		4
.L_18:
        /*0070*/ 	.word	index@(_Z20normalization_kernelPfPKfS_S_S1_S1_iii)
        /*0074*/ 	.word	0x00000000


	//----- nvinfo : EIATTR_MIN_STACK_SIZE
	.align		4
.L_19:
        /*0078*/ 	.byte	0x04, 0x12
        /*007a*/ 	.short	(.L_21 - .L_20)
	.align		4
.L_20:
        /*007c*/ 	.word	index@(_Z20normalization_kernelPfPKfS_S_S1_S1_iii)
        /*0080*/ 	.word	0x00000000


	//----- nvinfo : EIATTR_MIN_STACK_SIZE
	.align		4
.L_21:
        /*0084*/ 	.byte	0x04, 0x12
        /*0086*/ 	.short	(.L_23 - .L_22)
	.align		4
.L_22:
        /*0088*/ 	.word	index@(_Z11rstd_kernelPfPKfS1_iii)
        /*008c*/ 	.word	0x00000000


	//----- nvinfo : EIATTR_MIN_STACK_SIZE
	.align		4
.L_23:
        /*0090*/ 	.byte	0x04, 0x12
        /*0092*/ 	.short	(.L_25 - .L_24)
	.align		4
.L_24:
        /*0094*/ 	.word	index@(_Z11mean_kernelPfPKfiii)
        /*0098*/ 	.word	0x00000000
.L_25:


//--------------------- .nv.compat                --------------------------
	.section	.nv.compat,"",@"SHT_CUDA_COMPAT_INFO"
	.align	4
        /*0000*/ 	.byte	0x02, 0x09, 0x00, 0x00, 0x02, 0x02, 0x01, 0x00, 0x02, 0x05, 0x05, 0x00, 0x03, 0x07, 0x01, 0x01
        /*0010*/ 	.byte	0x02, 0x03, 0x00, 0x00, 0x02, 0x06, 0x01, 0x00, 0x04, 0x0b, 0x08, 0x00, 0x01, 0x00, 0x00, 0x00
        /*0020*/ 	.byte	0x00, 0x00, 0x00, 0x00


//--------------------- .nv.info._Z20normalization_kernelPfPKfS_S_S1_S1_iii --------------------------
	.section	.nv.info._Z20normalization_kernelPfPKfS_S_S1_S1_iii,"",@"SHT_CUDA_INFO"
	.sectionflags	@""
	.align	4


	//----- nvinfo : EIATTR_CUDA_API_VERSION
	.align		4
        /*0000*/ 	.byte	0x04, 0x37
        /*0002*/ 	.short	(.L_27 - .L_26)
.L_26:
        /*0004*/ 	.word	0x00000082


	//----- nvinfo : EIATTR_KPARAM_INFO
	.align		4
.L_27:
        /*0008*/ 	.byte	0x04, 0x17
        /*000a*/ 	.short	(.L_29 - .L_28)
.L_28:
        /*000c*/ 	.word	0x00000000
        /*0010*/ 	.short	0x0008
        /*0012*/ 	.short	0x0038
        /*0014*/ 	.byte	0x00, 0xf0, 0x11, 0x00


	//----- nvinfo : EIATTR_KPARAM_INFO
	.align		4
.L_29:
        /*0018*/ 	.byte	0x04, 0x17
        /*001a*/ 	.short	(.L_31 - .L_30)
.L_30:
        /*001c*/ 	.word	0x00000000
        /*0020*/ 	.short	0x0007
        /*0022*/ 	.short	0x0034
        /*0024*/ 	.byte	0x00, 0xf0, 0x11, 0x00


	//----- nvinfo : EIATTR_KPARAM_INFO
	.align		4
.L_31:
        /*0028*/ 	.byte	0x04, 0x17
        /*002a*/ 	.short	(.L_33 - .L_32)
.L_32:
        /*002c*/ 	.word	0x00000000
        /*0030*/ 	.short	0x0006
        /*0032*/ 	.short	0x0030
        /*0034*/ 	.byte	0x00, 0xf0, 0x11, 0x00


	//----- nvinfo : EIATTR_KPARAM_INFO
	.align		4
.L_33:
        /*0038*/ 	.byte	0x04, 0x17
        /*003a*/ 	.short	(.L_35 - .L_34)
.L_34:
        /*003c*/ 	.word	0x00000000
        /*0040*/ 	.short	0x0005
        /*0042*/ 	.short	0x0028
        /*0044*/ 	.byte	0x00, 0xf5, 0x21, 0x00


	//----- nvinfo : EIATTR_KPARAM_INFO
	.align		4
.L_35:
        /*0048*/ 	.byte	0x04, 0x17
        /*004a*/ 	.short	(.L_37 - .L_36)
.L_36:
        /*004c*/ 	.word	0x00000000
        /*0050*/ 	.short	0x0004
        /*0052*/ 	.short	0x0020
        /*0054*/ 	.byte	0x00, 0xf5, 0x21, 0x00


	//----- nvinfo : EIATTR_KPARAM_INFO
	.align		4
.L_37:
        /*0058*/ 	.byte	0x04, 0x17
        /*005a*/ 	.short	(.L_39 - .L_38)
.L_38:
        /*005c*/ 	.word	0x00000000
        /*0060*/ 	.short	0x0003
        /*0062*/ 	.short	0x0018
        /*0064*/ 	.byte	0x00, 0xf5, 0x21, 0x00


	//----- nvinfo : EIATTR_KPARAM_INFO
	.align		4
.L_39:
        /*0068*/ 	.byte	0x04, 0x17
        /*006a*/ 	.short	(.L_41 - .L_40)
.L_40:
        /*006c*/ 	.word	0x00000000
        /*0070*/ 	.short	0x0002
        /*0072*/ 	.short	0x0010
        /*0074*/ 	.byte	0x00, 0xf5, 0x21, 0x00


	//----- nvinfo : EIATTR_KPARAM_INFO
	.align		4
.L_41:
        /*0078*/ 	.byte	0x04, 0x17
        /*007a*/ 	.short	(.L_43 - .L_42)
.L_42:
        /*007c*/ 	.word	0x00000000
        /*0080*/ 	.short	0x0001
        /*0082*/ 	.short	0x0008
        /*0084*/ 	.byte	0x00, 0xf5, 0x21, 0x00


	//----- nvinfo : EIATTR_KPARAM_INFO
	.align		4
.L_43:
        /*0088*/ 	.byte	0x04, 0x17
        /*008a*/ 	.short	(.L_45 - .L_44)
.L_44:
        /*008c*/ 	.word	0x00000000
        /*0090*/ 	.short	0x0000
        /*0092*/ 	.short	0x0000
        /*0094*/ 	.byte	0x00, 0xf5, 0x21, 0x00


	//----- nvinfo : EIATTR_SPARSE_MMA_MASK
	.align		4
.L_45:
        /*0098*/ 	.byte	0x03, 0x50
        /*009a*/ 	.short	0x0000


	//----- nvinfo : EIATTR_MAXREG_COUNT
	.align		4
        /*009c*/ 	.byte	0x03, 0x1b
        /*009e*/ 	.short	0x00ff


	//----- nvinfo : EIATTR_MERCURY_ISA_VERSION
	.align		4
        /*00a0*/ 	.byte	0x03, 0x5f
        /*00a2*/ 	.short	0x0101


	//----- nvinfo : EIATTR_VRC_CTA_INIT_COUNT
	.align		4
        /*00a4*/ 	.byte	0x02, 0x4a
	.zero		1
	.zero		1


	//----- nvinfo : EIATTR_EXIT_INSTR_OFFSETS
	.align		4
        /*00a8*/ 	.byte	0x04, 0x1c
        /*00aa*/ 	.short	(.L_47 - .L_46)


	//   ....[0]....
.L_46:
        /*00ac*/ 	.word	0x000000a0


	//   ....[1]....
        /*00b0*/ 	.word	0x000003b0


	//----- nvinfo : EIATTR_CBANK_PARAM_SIZE
	.align		4
.L_47:
        /*00b4*/ 	.byte	0x03, 0x19
        /*00b6*/ 	.short	0x003c


	//----- nvinfo : EIATTR_PARAM_CBANK
	.align		4
        /*00b8*/ 	.byte	0x04, 0x0a
        /*00ba*/ 	.short	(.L_49 - .L_48)
	.align		4
.L_48:
        /*00bc*/ 	.word	index@(.nv.constant0._Z20normalization_kernelPfPKfS_S_S1_S1_iii)
        /*00c0*/ 	.short	0x0380
        /*00c2*/ 	.short	0x003c


	//----- nvinfo : EIATTR_SW_WAR
	.align		4
.L_49:
        /*00c4*/ 	.byte	0x04, 0x36
        /*00c6*/ 	.short	(.L_51 - .L_50)
.L_50:
        /*00c8*/ 	.word	0x00000008
.L_51:


//--------------------- .nv.info._Z11rstd_kernelPfPKfS1_iii --------------------------
	.section	.nv.info._Z11rstd_kernelPfPKfS1_iii,"",@"SHT_CUDA_INFO"
	.sectionflags	@""
	.align	4


	//----- nvinfo : EIATTR_CUDA_API_VERSION
	.align		4
        /*0000*/ 	.byte	0x04, 0x37
        /*0002*/ 	.short	(.L_53 - .L_52)
.L_52:
        /*0004*/ 	.word	0x00000082


	//----- nvinfo : EIATTR_KPARAM_INFO
	.align		4
.L_53:
        /*0008*/ 	.byte	0x04, 0x17
        /*000a*/ 	.short	(.L_55 - .L_54)
.L_54:
        /*000c*/ 	.word	0x00000000
        /*0010*/ 	.short	0x0005
        /*0012*/ 	.short	0x0020
        /*0014*/ 	.byte	0x00, 0xf0, 0x11, 0x00


	//----- nvinfo : EIATTR_KPARAM_INFO
	.align		4
.L_55:
        /*0018*/ 	.byte	0x04, 0x17
        /*001a*/ 	.short	(.L_57 - .L_56)
.L_56:
        /*001c*/ 	.word	0x00000000
        /*0020*/ 	.short	0x0004
        /*0022*/ 	.short	0x001c
        /*0024*/ 	.byte	0x00, 0xf0, 0x11, 0x00


	//----- nvinfo : EIATTR_KPARAM_INFO
	.align		4
.L_57:
        /*0028*/ 	.byte	0x04, 0x17
        /*002a*/ 	.short	(.L_59 - .L_58)
.L_58:
        /*002c*/ 	.word	0x00000000
        /*0030*/ 	.short	0x0003
        /*0032*/ 	.short	0x0018
        /*0034*/ 	.byte	0x00, 0xf0, 0x11, 0x00


	//----- nvinfo : EIATTR_KPARAM_INFO
	.align		4
.L_59:
        /*0038*/ 	.byte	0x04, 0x17
        /*003a*/ 	.short	(.L_61 - .L_60)
.L_60:
        /*003c*/ 	.word	0x00000000
        /*0040*/ 	.short	0x0002
        /*0042*/ 	.short	0x0010
        /*0044*/ 	.byte	0x00, 0xf5, 0x21, 0x00


	//----- nvinfo : EIATTR_KPARAM_INFO
	.align		4
.L_61:
        /*0048*/ 	.byte	0x04, 0x17
        /*004a*/ 	.short	(.L_63 - .L_62)
.L_62:
        /*004c*/ 	.word	0x00000000
        /*0050*/ 	.short	0x0001
        /*0052*/ 	.short	0x0008
        /*0054*/ 	.byte	0x00, 0xf5, 0x21, 0x00


	//----- nvinfo : EIATTR_KPARAM_INFO
	.align		4
.L_63:
        /*0058*/ 	.byte	0x04, 0x17
        /*005a*/ 	.short	(.L_65 - .L_64)
.L_64:
        /*005c*/ 	.word	0x00000000
        /*0060*/ 	.short	0x0000
        /*0062*/ 	.short	0x0000
        /*0064*/ 	.byte	0x00, 0xf5, 0x21, 0x00


	//----- nvinfo : EIATTR_SPARSE_MMA_MASK
	.align		4
.L_65:
        /*0068*/ 	.byte	0x03, 0x50
        /*006a*/ 	.short	0x0000


	//----- nvinfo : EIATTR_MAXREG_COUNT
	.align		4
        /*006c*/ 	.byte	0x03, 0x1b
        /*006e*/ 	.short	0x00ff


	//----- nvinfo : EIATTR_NUM_BARRIERS
	.align		4
        /*0070*/ 	.byte	0x02, 0x4c
        /*0072*/ 	.byte	0x01
	.zero		1


	//----- nvinfo : EIATTR_MERCURY_ISA_VERSION
	.align		4
        /*0074*/ 	.byte	0x03, 0x5f
        /*0076*/ 	.short	0x0101


	//----- nvinfo : EIATTR_VRC_CTA_INIT_COUNT
	.align		4
        /*0078*/ 	.byte	0x02, 0x4a
	.zero		1
	.zero		1


	//----- nvinfo : EIATTR_EXIT_INSTR_OFFSETS
	.align		4
        /*007c*/ 	.byte	0x04, 0x1c
        /*007e*/ 	.short	(.L_67 - .L_66)


	//   ....[0]....
.L_66:
        /*0080*/ 	.word	0x000007c0


	//   ....[1]....
        /*0084*/ 	.word	0x00000aa0


	//----- nvinfo : EIATTR_CRS_STACK_SIZE
	.align		4
.L_67:
        /*0088*/ 	.byte	0x04, 0x1e
        /*008a*/ 	.short	(.L_69 - .L_68)
.L_68:
        /*008c*/ 	.word	0x00000000


	//----- nvinfo : EIATTR_CBANK_PARAM_SIZE
	.align		4
.L_69:
        /*0090*/ 	.byte	0x03, 0x19
        /*0092*/ 	.short	0x0024


	//----- nvinfo : EIATTR_PARAM_CBANK
	.align		4
        /*0094*/ 	.byte	0x04, 0x0a
        /*0096*/ 	.short	(.L_71 - .L_70)
	.align		4
.L_70:
        /*0098*/ 	.word	index@(.nv.constant0._Z11rstd_kernelPfPKfS1_iii)
        /*009c*/ 	.short	0x0380
        /*009e*/ 	.short	0x0024


	//----- nvinfo : EIATTR_SW_WAR
	.align		4
.L_71:
        /*00a0*/ 	.byte	0x04, 0x36
        /*00a2*/ 	.short	(.L_73 - .L_72)
.L_72:
        /*00a4*/ 	.word	0x00000008
.L_73:


//--------------------- .nv.info._Z11mean_kernelPfPKfiii --------------------------
	.section	.nv.info._Z11mean_kernelPfPKfiii,"",@"SHT_CUDA_INFO"
	.sectionflags	@""
	.align	4


	//----- nvinfo : EIATTR_CUDA_API_VERSION
	.align		4
        /*0000*/ 	.byte	0x04, 0x37
        /*0002*/ 	.short	(.L_75 - .L_74)
.L_74:
        /*0004*/ 	.word	0x00000082


	//----- nvinfo : EIATTR_KPARAM_INFO
	.align		4
.L_75:
        /*0008*/ 	.byte	0x04, 0x17
        /*000a*/ 	.short	(.L_77 - .L_76)
.L_76:
        /*000c*/ 	.word	0x00000000
        /*0010*/ 	.short	0x0004
        /*0012*/ 	.short	0x0018
        /*0014*/ 	.byte	0x00, 0xf0, 0x11, 0x00


	//----- nvinfo : EIATTR_KPARAM_INFO
	.align		4
.L_77:
        /*0018*/ 	.byte	0x04, 0x17
        /*001a*/ 	.short	(.L_79 - .L_78)
.L_78:
        /*001c*/ 	.word	0x00000000
        /*0020*/ 	.short	0x0003
        /*0022*/ 	.short	0x0014
        /*0024*/ 	.byte	0x00, 0xf0, 0x11, 0x00


	//----- nvinfo : EIATTR_KPARAM_INFO
	.align		4
.L_79:
        /*0028*/ 	.byte	0x04, 0x17
        /*002a*/ 	.short	(.L_81 - .L_80)
.L_80:
        /*002c*/ 	.word	0x00000000
        /*0030*/ 	.short	0x0002
        /*0032*/ 	.short	0x0010
        /*0034*/ 	.byte	0x00, 0xf0, 0x11, 0x00


	//----- nvinfo : EIATTR_KPARAM_INFO
	.align		4
.L_81:
        /*0038*/ 	.byte	0x04, 0x17
        /*003a*/ 	.short	(.L_83 - .L_82)
.L_82:
        /*003c*/ 	.word	0x00000000
        /*0040*/ 	.short	0x0001
        /*0042*/ 	.short	0x0008
        /*0044*/ 	.byte	0x00, 0xf5, 0x21, 0x00


	//----- nvinfo : EIATTR_KPARAM_INFO
	.align		4
.L_83:
        /*0048*/ 	.byte	0x04, 0x17
        /*004a*/ 	.short	(.L_85 - .L_84)
.L_84:
        /*004c*/ 	.word	0x00000000
        /*0050*/ 	.short	0x0000
        /*0052*/ 	.short	0x0000
        /*0054*/ 	.byte	0x00, 0xf5, 0x21, 0x00


	//----- nvinfo : EIATTR_SPARSE_MMA_MASK
	.align		4
.L_85:
        /*0058*/ 	.byte	0x03, 0x50
        /*005a*/ 	.short	0x0000


	//----- nvinfo : EIATTR_MAXREG_COUNT
	.align		4
        /*005c*/ 	.byte	0x03, 0x1b
        /*005e*/ 	.short	0x00ff


	//----- nvinfo : EIATTR_NUM_BARRIERS
	.align		4
        /*0060*/ 	.byte	0x02, 0x4c
        /*0062*/ 	.byte	0x01
	.zero		1


	//----- nvinfo : EIATTR_MERCURY_ISA_VERSION
	.align		4
        /*0064*/ 	.byte	0x03, 0x5f
        /*0066*/ 	.short	0x0101


	//----- nvinfo : EIATTR_VRC_CTA_INIT_COUNT
	.align		4
        /*0068*/ 	.byte	0x02, 0x4a
	.zero		1
	.zero		1


	//----- nvinfo : EIATTR_EXIT_INSTR_OFFSETS
	.align		4
        /*006c*/ 	.byte	0x04, 0x1c
        /*006e*/ 	.short	(.L_87 - .L_86)


	//   ....[0]....
.L_86:
        /*0070*/ 	.word	0x00000740


	//   ....[1]....
        /*0074*/ 	.word	0x00000890


	//----- nvinfo : EIATTR_CRS_STACK_SIZE
	.align		4
.L_87:
        /*0078*/ 	.byte	0x04, 0x1e
        /*007a*/ 	.short	(.L_89 - .L_88)
.L_88:
        /*007c*/ 	.word	0x00000000


	//----- nvinfo : EIATTR_CBANK_PARAM_SIZE
	.align		4
.L_89:
        /*0080*/ 	.byte	0x03, 0x19
        /*0082*/ 	.short	0x001c


	//----- nvinfo : EIATTR_PARAM_CBANK
	.align		4
        /*0084*/ 	.byte	0x04, 0x0a
        /*0086*/ 	.short	(.L_91 - .L_90)
	.align		4
.L_90:
        /*0088*/ 	.word	index@(.nv.constant0._Z11mean_kernelPfPKfiii)
        /*008c*/ 	.short	0x0380
        /*008e*/ 	.short	0x001c


	//----- nvinfo : EIATTR_SW_WAR
	.align		4
.L_91:
        /*0090*/ 	.byte	0x04, 0x36
        /*0092*/ 	.short	(.L_93 - .L_92)
.L_92:
        /*0094*/ 	.word	0x00000008
.L_93:


//--------------------- .nv.callgraph             --------------------------
	.section	.nv.callgraph,"",@"SHT_CUDA_CALLGRAPH"
	.align	4
	.sectionentsize	8
	.align		4
        /*0000*/ 	.word	0x00000000
	.align		4
        /*0004*/ 	.word	0xffffffff
	.align		4
        /*0008*/ 	.word	0x00000000
	.align		4
        /*000c*/ 	.word	0xfffffffe
	.align		4
        /*0010*/ 	.word	0x00000000
	.align		4
        /*0014*/ 	.word	0xfffffffd
	.align		4
        /*0018*/ 	.word	0x00000000
	.align		4
        /*001c*/ 	.word	0xfffffffc


//--------------------- .text._Z20normalization_kernelPfPKfS_S_S1_S1_iii --------------------------
	.section	.text._Z20normalization_kernelPfPKfS_S_S1_S1_iii,"ax",@progbits
	.align	128
        .global         _Z20normalization_kernelPfPKfS_S_S1_S1_iii
        .type           _Z20normalization_kernelPfPKfS_S_S1_S1_iii,@function
        .size           _Z20normalization_kernelPfPKfS_S_S1_S1_iii,(.L_x_49 - _Z20normalization_kernelPfPKfS_S_S1_S1_iii)
        .other          _Z20normalization_kernelPfPKfS_S_S1_S1_iii,@"STO_CUDA_ENTRY STV_DEFAULT"
_Z20normalization_kernelPfPKfS_S_S1_S1_iii:
.text._Z20normalization_kernelPfPKfS_S_S1_S1_iii:
[----:B------:R-:W-:Y:S01]  /*0000*/  LDC R1, c[0x0][0x37c] ;  /* 0x0000df00ff017b82 */ /* 0x000fe20000000800 */
[----:B------:R-:W0:Y:S07]  /*0010*/  S2R R3, SR_TID.X ;  /* 0x0000000000037919 */ /* 0x000e2e0000002100 */
[----:B------:R-:W0:Y:S01]  /*0020*/  S2UR UR6, SR_CTAID.X ;  /* 0x00000000000679c3 */ /* 0x000e220000002500 */
[----:B------:R-:W1:Y:S07]  /*0030*/  LDCU.64 UR4, c[0x0][0x3b0] ;  /* 0x00007600ff0477ac */ /* 0x000e6e0008000a00 */
[----:B------:R-:W0:Y:S08]  /*0040*/  LDC R0, c[0x0][0x360] ;  /* 0x0000d800ff007b82 */ /* 0x000e300000000800 */
[----:B------:R-:W2:Y:S01]  /*0050*/  LDC R7, c[0x0][0x3b8] ;  /* 0x0000ee00ff077b82 */ /* 0x000ea20000000800 */
[----:B-1----:R-:W-:Y:S01]  /*0060*/  UIMAD UR4, UR5, UR4, URZ ;  /* 0x00000004050472a4 */ /* 0x002fe2000f8e02ff */
[----:B0-----:R-:W-:-:S05]  /*0070*/  IMAD R0, R0, UR6, R3 ;  /* 0x0000000600007c24 */ /* 0x001fca000f8e0203 */
[----:B--2---:R-:W-:-:S05]  /*0080*/  IMAD R3, R7, UR4, RZ ;  /* 0x0000000407037c24 */ /* 0x004fca000f8e02ff */
[----:B------:R-:W-:-:S13]  /*0090*/  ISETP.GE.AND P0, PT, R0, R3, PT ;  /* 0x000000030000720c */ /* 0x000fda0003f06270 */
[----:B------:R-:W-:Y:S05]  /*00a0*/  @P0 EXIT ;  /* 0x000000000000094d */ /* 0x000fea0003800000 */
[----:B------:R-:W-:Y:S01]  /*00b0*/  IABS R8, R7 ;  /* 0x0000000700087213 */ /* 0x000fe20000000000 */
[----:B------:R-:W0:Y:S01]  /*00c0*/  LDC.64 R10, c[0x0][0x388] ;  /* 0x0000e200ff0a7b82 */ /* 0x000e220000000a00 */
[----:B------:R-:W-:Y:S01]  /*00d0*/  IABS R6, R0 ;  /* 0x0000000000067213 */ /* 0x000fe20000000000 */
[----:B------:R-:W1:Y:S01]  /*00e0*/  LDCU.64 UR4, c[0x0][0x358] ;  /* 0x00006b00ff0477ac */ /* 0x000e620008000a00 */
[----:B------:R-:W2:Y:S05]  /*00f0*/  I2F.RP R4, R8 ;  /* 0x0000000800047306 */ /* 0x000eaa0000209400 */
[----:B------:R-:W3:Y:S03]  /*0100*/  LDC.64 R12, c[0x0][0x398] ;  /* 0x0000e600ff0c7b82 */ /* 0x000ee60000000a00 */
[----:B--2---:R-:W2:Y:S01]  /*0110*/  MUFU.RCP R4, R4 ;  /* 0x0000000400047308 */ /* 0x004ea20000001000 */
[----:B0-----:R-:W-:-:S06]  /*0120*/  IMAD.WIDE R10, R0, 0x4, R10 ;  /* 0x00000004000a7825 */ /* 0x001fcc00078e020a */
[----:B-1----:R-:W4:Y:S01]  /*0130*/  LDG.E R11, desc[UR4][R10.64] ;  /* 0x000000040a0b7981 */ /* 0x002f22000c1e1900 */
[----:B--2---:R-:W-:-:S04]  /*0140*/  IADD3 R2, PT, PT, R4, 0xffffffe, RZ ;  /* 0x0ffffffe04027810 */ /* 0x004fc80007ffe0ff */
[----:B------:R0:W1:Y:S02]  /*0150*/  F2I.FTZ.U32.TRUNC.NTZ R3, R2 ;  /* 0x0000000200037305 */ /* 0x000064000021f000 */
[----:B0-----:R-:W-:Y:S01]  /*0160*/  HFMA2 R2, -RZ, RZ, 0, 0 ;  /* 0x00000000ff027431 */ /* 0x001fe200000001ff */
[----:B-1----:R-:W-:-:S05]  /*0170*/  IADD3 R5, PT, PT, RZ, -R3, RZ ;  /* 0x80000003ff057210 */ /* 0x002fca0007ffe0ff */
[----:B------:R-:W-:-:S04]  /*0180*/  IMAD R5, R5, R8, RZ ;  /* 0x0000000805057224 */ /* 0x000fc800078e02ff */
[----:B------:R-:W-:Y:S01]  /*0190*/  IMAD.HI.U32 R3, R3, R5, R2 ;  /* 0x0000000503037227 */ /* 0x000fe200078e0002 */
[----:B------:R-:W-:Y:S02]  /*01a0*/  MOV R5, R6 ;  /* 0x0000000600057202 */ /* 0x000fe40000000f00 */
[----:B------:R-:W-:-:S03]  /*01b0*/  LOP3.LUT R2, R0, R7, RZ, 0x3c, !PT ;  /* 0x0000000700027212 */ /* 0x000fc600078e3cff */
[----:B------:R-:W-:Y:S01]  /*01c0*/  IMAD.HI.U32 R6, R3, R5, RZ ;  /* 0x0000000503067227 */ /* 0x000fe200078e00ff */
[----:B------:R-:W-:-:S04]  /*01d0*/  ISETP.GE.AND P1, PT, R2, RZ, PT ;  /* 0x000000ff0200720c */ /* 0x000fc80003f26270 */
[----:B------:R-:W-:-:S05]  /*01e0*/  IADD3 R3, PT, PT, -R6, RZ, RZ ;  /* 0x000000ff06037210 */ /* 0x000fca0007ffe1ff */
[C---:B------:R-:W-:Y:S02]  /*01f0*/  IMAD R3, R8.reuse, R3, R5 ;  /* 0x0000000308037224 */ /* 0x040fe400078e0205 */
[----:B------:R-:W0:Y:S03]  /*0200*/  LDC.64 R4, c[0x0][0x3a0] ;  /* 0x0000e800ff047b82 */ /* 0x000e260000000a00 */
[----:B------:R-:W-:-:S13]  /*0210*/  ISETP.GT.U32.AND P2, PT, R8, R3, PT ;  /* 0x000000030800720c */ /* 0x000fda0003f44070 */
[-C--:B------:R-:W-:Y:S02]  /*0220*/  @!P2 IADD3 R3, PT, PT, R3, -R8.reuse, RZ ;  /* 0x800000080303a210 */ /* 0x080fe40007ffe0ff */
[----:B------:R-:W-:Y:S02]  /*0230*/  @!P2 IADD3 R6, PT, PT, R6, 0x1, RZ ;  /* 0x000000010606a810 */ /* 0x000fe40007ffe0ff */
[----:B------:R-:W-:Y:S02]  /*0240*/  ISETP.GE.U32.AND P0, PT, R3, R8, PT ;  /* 0x000000080300720c */ /* 0x000fe40003f06070 */
[----:B------:R-:W1:Y:S01]  /*0250*/  LDC.64 R8, c[0x0][0x390] ;  /* 0x0000e400ff087b82 */ /* 0x000e620000000a00 */
[----:B------:R-:W-:-:S07]  /*0260*/  ISETP.NE.AND P2, PT, R7, RZ, PT ;  /* 0x000000ff0700720c */ /* 0x000fce0003f45270 */
[----:B------:R-:W2:Y:S03]  /*0270*/  LDC.64 R2, c[0x0][0x3a8] ;  /* 0x0000ea00ff027b82 */ /* 0x000ea60000000a00 */
[----:B------:R-:W-:-:S04]  /*0280*/  @P0 IADD3 R6, PT, PT, R6, 0x1, RZ ;  /* 0x0000000106060810 */ /* 0x000fc80007ffe0ff */
[----:B------:R-:W-:Y:S02]  /*0290*/  @!P1 IADD3 R6, PT, PT, -R6, RZ, RZ ;  /* 0x000000ff06069210 */ /* 0x000fe40007ffe1ff */
[----:B------:R-:W-:-:S04]  /*02a0*/  @!P2 LOP3.LUT R6, RZ, R7, RZ, 0x33, !PT ;  /* 0x00000007ff06a212 */ /* 0x000fc800078e33ff */
[C---:B------:R-:W-:Y:S01]  /*02b0*/  IADD3 R15, PT, PT, -R6.reuse, RZ, RZ ;  /* 0x000000ff060f7210 */ /* 0x040fe20007ffe1ff */
[----:B-1----:R-:W-:-:S04]  /*02c0*/  IMAD.WIDE R8, R6, 0x4, R8 ;  /* 0x0000000406087825 */ /* 0x002fc800078e0208 */
[----:B------:R-:W-:Y:S02]  /*02d0*/  IMAD R15, R7, R15, R0 ;  /* 0x0000000f070f7224 */ /* 0x000fe400078e0200 */
[----:B---3--:R-:W-:Y:S01]  /*02e0*/  IMAD.WIDE R6, R6, 0x4, R12 ;  /* 0x0000000406067825 */ /* 0x008fe200078e020c */
[----:B------:R-:W4:Y:S01]  /*02f0*/  LDG.E R8, desc[UR4][R8.64] ;  /* 0x0000000408087981 */ /* 0x000f22000c1e1900 */
[----:B------:R-:W1:Y:S02]  /*0300*/  LDC.64 R12, c[0x0][0x380] ;  /* 0x0000e000ff0c7b82 */ /* 0x000e640000000a00 */
[C---:B0-----:R-:W-:Y:S02]  /*0310*/  IMAD.WIDE R4, R15.reuse, 0x4, R4 ;  /* 0x000000040f047825 */ /* 0x041fe400078e0204 */
[----:B------:R-:W3:Y:S02]  /*0320*/  LDG.E R6, desc[UR4][R6.64] ;  /* 0x0000000406067981 */ /* 0x000ee4000c1e1900 */
[----:B--2---:R-:W-:-:S02]  /*0330*/  IMAD.WIDE R2, R15, 0x4, R2 ;  /* 0x000000040f027825 */ /* 0x004fc400078e0202 */
[----:B------:R-:W2:Y:S04]  /*0340*/  LDG.E R4, desc[UR4][R4.64] ;  /* 0x0000000404047981 */ /* 0x000ea8000c1e1900 */
[----:B------:R-:W2:Y:S01]  /*0350*/  LDG.E R2, desc[UR4][R2.64] ;  /* 0x0000000402027981 */ /* 0x000ea2000c1e1900 */
[----:B----4-:R-:W-:Y:S01]  /*0360*/  FADD R15, -R8, R11 ;  /* 0x0000000b080f7221 */ /* 0x010fe20000000100 */
[----:B-1----:R-:W-:-:S04]  /*0370*/  IMAD.WIDE R8, R0, 0x4, R12 ;  /* 0x0000000400087825 */ /* 0x002fc800078e020c */
[----:B---3--:R-:W-:-:S04]  /*0380*/  FMUL R15, R6, R15 ;  /* 0x0000000f060f7220 */ /* 0x008fc80000400000 */
[----:B--2---:R-:W-:-:S05]  /*0390*/  FFMA R15, R15, R4, R2 ;  /* 0x000000040f0f7223 */ /* 0x004fca0000000002 */
[----:B------:R-:W-:Y:S01]  /*03a0*/  STG.E desc[UR4][R8.64], R15 ;  /* 0x0000000f08007986 */ /* 0x000fe2000c101904 */
[----:B------:R-:W-:Y:S05]  /*03b0*/  EXIT ;  /* 0x000000000000794d */ /* 0x000fea0003800000 */
.L_x_0:
[----:B------:R-:W-:-:S00]  /*03c0*/  BRA `(.L_x_0) ;  /* 0xfffffffc00fc7947 */ /* 0x000fc0000383ffff */
[----:B------:R-:W-:-:S00]  /*03d0*/  NOP ;  /* 0x0000000000007918 */ /* 0x000fc00000000000 */
        /* <DEDUP_REMOVED lines=10> */
.L_x_49:


//--------------------- .text._Z11rstd_kernelPfPKfS1_iii --------------------------
	.section	.text._Z11rstd_kernelPfPKfS1_iii,"ax",@progbits
	.align	128
        .global         _Z11rstd_kernelPfPKfS1_iii
        .type           _Z11rstd_kernelPfPKfS1_iii,@function
        .size           _Z11rstd_kernelPfPKfS1_iii,(.L_x_47 - _Z11rstd_kernelPfPKfS1_iii)
        .other          _Z11rstd_kernelPfPKfS1_iii,@"STO_CUDA_ENTRY STV_DEFAULT"
_Z11rstd_kernelPfPKfS1_iii:
.text._Z11rstd_kernelPfPKfS1_iii:
[----:B------:R-:W-:Y:S01]  /*0000*/  LDC R1, c[0x0][0x37c] ;  /* 0x0000df00ff017b82 */ /* 0x000fe20000000800 */
[----:B------:R-:W0:Y:S01]  /*0010*/  S2R R0, SR_TID.X ;  /* 0x0000000000007919 */ /* 0x000e220000002100 */
[----:B------:R-:W0:Y:S01]  /*0020*/  LDCU UR4, c[0x0][0x39c] ;  /* 0x00007380ff0477ac */ /* 0x000e220008000800 */
[----:B------:R-:W-:Y:S01]  /*0030*/  BSSY.RECONVERGENT B0, `(.L_x_1) ;  /* 0x0000063000007945 */ /* 0x000fe20003800200 */
[----:B------:R-:W-:Y:S01]  /*0040*/  IMAD.MOV.U32 R12, RZ, RZ, RZ ;  /* 0x000000ffff0c7224 */ /* 0x000fe200078e00ff */
[----:B------:R-:W1:Y:S01]  /*0050*/  S2R R2, SR_CTAID.X ;  /* 0x0000000000027919 */ /* 0x000e620000002500 */
[----:B------:R-:W2:Y:S01]  /*0060*/  LDCU UR5, c[0x0][0x3a0] ;  /* 0x00007400ff0577ac */ /* 0x000ea20008000800 */
[----:B------:R-:W3:Y:S01]  /*0070*/  LDCU.64 UR6, c[0x0][0x358] ;  /* 0x00006b00ff0677ac */ /* 0x000ee20008000a00 */
[----:B------:R-:W4:Y:S01]  /*0080*/  LDCU.64 UR8, c[0x0][0x388] ;  /* 0x00007100ff0877ac */ /* 0x000f220008000a00 */
[----:B------:R-:W0:Y:S01]  /*0090*/  LDCU.64 UR10, c[0x0][0x388] ;  /* 0x00007100ff0a77ac */ /* 0x000e220008000a00 */
[----:B--2---:R-:W-:Y:S01]  /*00a0*/  IMAD.U32 R3, RZ, RZ, UR5 ;  /* 0x00000005ff037e24 */ /* 0x004fe2000f8e00ff */
[----:B0-----:R-:W-:-:S13]  /*00b0*/  ISETP.GE.AND P0, PT, R0, UR4, PT ;  /* 0x0000000400007c0c */ /* 0x001fda000bf06270 */
[----:B-1-34-:R-:W-:Y:S05]  /*00c0*/  @P0 BRA `(.L_x_2) ;  /* 0x0000000400640947 */ /* 0x01afea0003800000 */
[----:B------:R-:W0:Y:S08]  /*00d0*/  LDC R5, c[0x0][0x3a0] ;  /* 0x0000e800ff057b82 */ /* 0x000e300000000800 */
[----:B------:R-:W1:Y:S01]  /*00e0*/  LDC.64 R6, c[0x0][0x390] ;  /* 0x0000e400ff067b82 */ /* 0x000e620000000a00 */
[----:B0-----:R-:W0:Y:S01]  /*00f0*/  I2F.U32.RP R12, R5 ;  /* 0x00000005000c7306 */ /* 0x001e220000209000 */
[----:B------:R-:W-:-:S02]  /*0100*/  IMAD.IADD R10, R0, 0x1, R5 ;  /* 0x00000001000a7824 */ /* 0x000fc400078e0205 */
[----:B-1----:R-:W-:-:S05]  /*0110*/  IMAD.WIDE.U32 R6, R2, 0x4, R6 ;  /* 0x0000000402067825 */ /* 0x002fca00078e0006 */
[----:B0-----:R-:W0:Y:S01]  /*0120*/  MUFU.RCP R12, R12 ;  /* 0x0000000c000c7308 */ /* 0x001e220000001000 */
[C---:B------:R-:W-:Y:S01]  /*0130*/  ISETP.GE.AND P0, PT, R10.reuse, UR4, PT ;  /* 0x000000040a007c0c */ /* 0x040fe2000bf06270 */
[----:B------:R1:W5:Y:S01]  /*0140*/  LDG.E R4, desc[UR6][R6.64] ;  /* 0x0000000606047981 */ /* 0x000362000c1e1900 */
[----:B------:R-:W-:Y:S01]  /*0150*/  VIMNMX R11, PT, PT, R10, UR4, !PT ;  /* 0x000000040a0b7c48 */ /* 0x000fe2000ffe0100 */
[----:B------:R-:W-:Y:S01]  /*0160*/  BSSY.RECONVERGENT B1, `(.L_x_3) ;  /* 0x000002c000017945 */ /* 0x000fe20003800200 */
[----:B------:R-:W-:Y:S01]  /*0170*/  ISETP.NE.U32.AND P2, PT, R5, RZ, PT ;  /* 0x000000ff0500720c */ /* 0x000fe20003f45070 */
[----:B------:R-:W-:Y:S01]  /*0180*/  IMAD.MOV.U32 R18, RZ, RZ, R0 ;  /* 0x000000ffff127224 */ /* 0x000fe200078e0000 */
[----:B-1----:R-:W-:-:S04]  /*0190*/  SEL R6, RZ, 0x1, P0 ;  /* 0x00000001ff067807 */ /* 0x002fc80000000000 */
[----:B------:R-:W-:Y:S01]  /*01a0*/  IADD3 R10, PT, PT, R11, -R10, -R6 ;  /* 0x8000000a0b0a7210 */ /* 0x000fe20007ffe806 */
[----:B0-----:R-:W-:Y:S02]  /*01b0*/  VIADD R8, R12, 0xffffffe ;  /* 0x0ffffffe0c087836 */ /* 0x001fe40000000000 */
[----:B------:R-:W-:Y:S02]  /*01c0*/  IMAD.MOV.U32 R12, RZ, RZ, RZ ;  /* 0x000000ffff0c7224 */ /* 0x000fe400078e00ff */
[----:B------:R0:W1:Y:S02]  /*01d0*/  F2I.FTZ.U32.TRUNC.NTZ R9, R8 ;  /* 0x0000000800097305 */ /* 0x000064000021f000 */
[----:B0-----:R-:W-:Y:S02]  /*01e0*/  IMAD.MOV.U32 R8, RZ, RZ, RZ ;  /* 0x000000ffff087224 */ /* 0x001fe400078e00ff */
[----:B-1----:R-:W-:-:S04]  /*01f0*/  IMAD.MOV R14, RZ, RZ, -R9 ;  /* 0x000000ffff0e7224 */ /* 0x002fc800078e0a09 */
[----:B------:R-:W-:-:S04]  /*0200*/  IMAD R7, R14, R5, RZ ;  /* 0x000000050e077224 */ /* 0x000fc800078e02ff */
[----:B------:R-:W-:-:S06]  /*0210*/  IMAD.HI.U32 R9, R9, R7, R8 ;  /* 0x0000000709097227 */ /* 0x000fcc00078e0008 */
[----:B------:R-:W-:-:S04]  /*0220*/  IMAD.HI.U32 R9, R9, R10, RZ ;  /* 0x0000000a09097227 */ /* 0x000fc800078e00ff */
[----:B------:R-:W-:-:S04]  /*0230*/  IMAD.MOV R7, RZ, RZ, -R9 ;  /* 0x000000ffff077224 */ /* 0x000fc800078e0a09 */
[----:B------:R-:W-:Y:S02]  /*0240*/  IMAD R10, R5, R7, R10 ;  /* 0x00000007050a7224 */ /* 0x000fe400078e020a */
[----:B------:R-:W-:-:S03]  /*0250*/  IMAD R7, R2, UR4, RZ ;  /* 0x0000000402077c24 */ /* 0x000fc6000f8e02ff */
[----:B------:R-:W-:-:S13]  /*0260*/  ISETP.GE.U32.AND P0, PT, R10, R5, PT ;  /* 0x000000050a00720c */ /* 0x000fda0003f06070 */
[----:B------:R-:W-:Y:S02]  /*0270*/  @P0 IMAD.IADD R10, R10, 0x1, -R5 ;  /* 0x000000010a0a0824 */ /* 0x000fe400078e0a05 */
[----:B------:R-:W-:-:S03]  /*0280*/  @P0 VIADD R9, R9, 0x1 ;  /* 0x0000000109090836 */ /* 0x000fc60000000000 */
[----:B------:R-:W-:-:S13]  /*0290*/  ISETP.GE.U32.AND P1, PT, R10, R5, PT ;  /* 0x000000050a00720c */ /* 0x000fda0003f26070 */
[----:B------:R-:W-:Y:S01]  /*02a0*/  @P1 VIADD R9, R9, 0x1 ;  /* 0x0000000109091836 */ /* 0x000fe20000000000 */
[----:B------:R-:W-:-:S05]  /*02b0*/  @!P2 LOP3.LUT R9, RZ, R5, RZ, 0x33, !PT ;  /* 0x00000005ff09a212 */ /* 0x000fca00078e33ff */
[----:B------:R-:W-:-:S05]  /*02c0*/  IMAD.IADD R9, R6, 0x1, R9 ;  /* 0x0000000106097824 */ /* 0x000fca00078e0209 */
[C---:B------:R-:W-:Y:S02]  /*02d0*/  LOP3.LUT R6, R9.reuse, 0x3, RZ, 0xc0, !PT ;  /* 0x0000000309067812 */ /* 0x040fe400078ec0ff */
[----:B------:R-:W-:Y:S02]  /*02e0*/  ISETP.GE.U32.AND P0, PT, R9, 0x3, PT ;  /* 0x000000030900780c */ /* 0x000fe40003f06070 */
[----:B------:R-:W-:Y:S02]  /*02f0*/  ISETP.NE.AND P1, PT, R6, 0x3, PT ;  /* 0x000000030600780c */ /* 0x000fe40003f25270 */
[----:B------:R-:W-:-:S11]  /*0300*/  SHF.R.S32.HI R6, RZ, 0x1f, R7 ;  /* 0x0000001fff067819 */ /* 0x000fd60000011407 */
[----:B------:R-:W-:Y:S05]  /*0310*/  @!P1 BRA `(.L_x_4) ;  /* 0x0000000000409947 */ /* 0x000fea0003800000 */
[----:B------:R-:W-:Y:S02]  /*0320*/  VIADD R9, R9, 0x1 ;  /* 0x0000000109097836 */ /* 0x000fe40000000000 */
[----:B------:R-:W-:Y:S02]  /*0330*/  IMAD.MOV.U32 R12, RZ, RZ, RZ ;  /* 0x000000ffff0c7224 */ /* 0x000fe400078e00ff */
[----:B------:R-:W-:Y:S01]  /*0340*/  IMAD.MOV.U32 R18, RZ, RZ, R0 ;  /* 0x000000ffff127224 */ /* 0x000fe200078e0000 */
[----:B------:R-:W-:-:S05]  /*0350*/  LOP3.LUT R9, R9, 0x3, RZ, 0xc0, !PT ;  /* 0x0000000309097812 */ /* 0x000fca00078ec0ff */
[----:B------:R-:W-:-:S07]  /*0360*/  IMAD.MOV R10, RZ, RZ, -R9 ;  /* 0x000000ffff0a7224 */ /* 0x000fce00078e0a09 */
.L_x_5:
[----:B------:R-:W-:-:S04]  /*0370*/  IADD3 R9, P1, PT, R7, R18, RZ ;  /* 0x0000001207097210 */ /* 0x000fc80007f3e0ff */
[----:B------:R-:W-:Y:S02]  /*0380*/  LEA.HI.X.SX32 R14, R18, R6, 0x1, P1 ;  /* 0x00000006120e7211 */ /* 0x000fe400008f0eff */
[----:B------:R-:W-:-:S04]  /*0390*/  LEA R8, P1, R9, UR8, 0x2 ;  /* 0x0000000809087c11 */ /* 0x000fc8000f8210ff */
[----:B------:R-:W-:-:S06]  /*03a0*/  LEA.HI.X R9, R9, UR9, R14, 0x2, P1 ;  /* 0x0000000909097c11 */ /* 0x000fcc00088f140e */
[----:B------:R-:W2:Y:S01]  /*03b0*/  LDG.E R9, desc[UR6][R8.64] ;  /* 0x0000000608097981 */ /* 0x000ea2000c1e1900 */
[----:B------:R-:W-:Y:S02]  /*03c0*/  VIADD R10, R10, 0x1 ;  /* 0x000000010a0a7836 */ /* 0x000fe40000000000 */
[----:B------:R-:W-:-:S03]  /*03d0*/  IMAD.IADD R18, R18, 0x1, R5 ;  /* 0x0000000112127824 */ /* 0x000fc600078e0205 */
[----:B------:R-:W-:Y:S01]  /*03e0*/  ISETP.NE.AND P1, PT, R10, RZ, PT ;  /* 0x000000ff0a00720c */ /* 0x000fe20003f25270 */
[----:B--2--5:R-:W-:-:S04]  /*03f0*/  FADD R11, -R4, R9 ;  /* 0x00000009040b7221 */ /* 0x024fc80000000100 */
[----:B------:R-:W-:-:S08]  /*0400*/  FFMA R12, R11, R11, R12 ;  /* 0x0000000b0b0c7223 */ /* 0x000fd0000000000c */
[----:B------:R-:W-:Y:S05]  /*0410*/  @P1 BRA `(.L_x_5) ;  /* 0xfffffffc00d41947 */ /* 0x000fea000383ffff */
.L_x_4:
[----:B------:R-:W-:Y:S05]  /*0420*/  BSYNC.RECONVERGENT B1 ;  /* 0x0000000000017941 */ /* 0x000fea0003800200 */
.L_x_3:
[----:B------:R-:W-:Y:S05]  /*0430*/  @!P0 BRA `(.L_x_2) ;  /* 0x0000000000888947 */ /* 0x000fea0003800000 */
.L_x_6:
[----:B------:R-:W-:Y:S01]  /*0440*/  IMAD.IADD R14, R18, 0x1, R5 ;  /* 0x00000001120e7824 */ /* 0x000fe200078e0205 */
[----:B------:R-:W-:-:S03]  /*0450*/  IADD3 R13, P0, PT, R7, R18, RZ ;  /* 0x00000012070d7210 */ /* 0x000fc60007f1e0ff */
[----:B------:R-:W-:Y:S01]  /*0460*/  IMAD.IADD R8, R14, 0x1, R5 ;  /* 0x000000010e087824 */ /* 0x000fe200078e0205 */
[----:B------:R-:W-:Y:S02]  /*0470*/  IADD3 R11, P1, PT, R7, R14, RZ ;  /* 0x0000000e070b7210 */ /* 0x000fe40007f3e0ff */
[-C--:B------:R-:W-:Y:S02]  /*0480*/  LEA.HI.X.SX32 R18, R18, R6.reuse, 0x1, P0 ;  /* 0x0000000612127211 */ /* 0x080fe400000f0eff */
[----:B------:R-:W-:Y:S02]  /*0490*/  LEA R16, P0, R13, UR10, 0x2 ;  /* 0x0000000a0d107c11 */ /* 0x000fe4000f8010ff */
[----:B------:R-:W-:Y:S02]  /*04a0*/  LEA.HI.X.SX32 R14, R14, R6, 0x1, P1 ;  /* 0x000000060e0e7211 */ /* 0x000fe400008f0eff */
[----:B------:R-:W-:Y:S02]  /*04b0*/  LEA R10, P1, R11, UR10, 0x2 ;  /* 0x0000000a0b0a7c11 */ /* 0x000fe4000f8210ff */
[----:B------:R-:W-:-:S02]  /*04c0*/  IADD3 R9, P2, PT, R7, R8, RZ ;  /* 0x0000000807097210 */ /* 0x000fc40007f5e0ff */
[----:B------:R-:W-:Y:S02]  /*04d0*/  LEA.HI.X R17, R13, UR11, R18, 0x2, P0 ;  /* 0x0000000b0d117c11 */ /* 0x000fe400080f1412 */
[C---:B------:R-:W-:Y:S02]  /*04e0*/  IADD3 R18, PT, PT, R8.reuse, R5, RZ ;  /* 0x0000000508127210 */ /* 0x040fe40007ffe0ff */
[----:B------:R-:W-:Y:S02]  /*04f0*/  LEA.HI.X R11, R11, UR11, R14, 0x2, P1 ;  /* 0x0000000b0b0b7c11 */ /* 0x000fe400088f140e */
[----:B------:R-:W-:Y:S01]  /*0500*/  LEA.HI.X.SX32 R14, R8, R6, 0x1, P2 ;  /* 0x00000006080e7211 */ /* 0x000fe200010f0eff */
[----:B------:R-:W2:Y:S01]  /*0510*/  LDG.E R17, desc[UR6][R16.64] ;  /* 0x0000000610117981 */ /* 0x000ea2000c1e1900 */
[----:B------:R-:W-:Y:S02]  /*0520*/  LEA R8, P0, R9, UR10, 0x2 ;  /* 0x0000000a09087c11 */ /* 0x000fe4000f8010ff */
[----:B------:R-:W-:Y:S01]  /*0530*/  IADD3 R13, P1, PT, R7, R18, RZ ;  /* 0x00000012070d7210 */ /* 0x000fe20007f3e0ff */
[----:B------:R-:W3:Y:S01]  /*0540*/  LDG.E R11, desc[UR6][R10.64] ;  /* 0x000000060a0b7981 */ /* 0x000ee2000c1e1900 */
[----:B------:R-:W-:-:S02]  /*0550*/  LEA.HI.X R9, R9, UR11, R14, 0x2, P0 ;  /* 0x0000000b09097c11 */ /* 0x000fc400080f140e */
[----:B------:R-:W-:Y:S02]  /*0560*/  LEA.HI.X.SX32 R20, R18, R6, 0x1, P1 ;  /* 0x0000000612147211 */ /* 0x000fe400008f0eff */
[C---:B------:R-:W-:Y:S02]  /*0570*/  LEA R14, P0, R13.reuse, UR10, 0x2 ;  /* 0x0000000a0d0e7c11 */ /* 0x040fe4000f8010ff */
[----:B------:R-:W4:Y:S02]  /*0580*/  LDG.E R9, desc[UR6][R8.64] ;  /* 0x0000000608097981 */ /* 0x000f24000c1e1900 */
[----:B------:R-:W-:-:S06]  /*0590*/  LEA.HI.X R15, R13, UR11, R20, 0x2, P0 ;  /* 0x0000000b0d0f7c11 */ /* 0x000fcc00080f1414 */
[----:B------:R-:W4:Y:S01]  /*05a0*/  LDG.E R15, desc[UR6][R14.64] ;  /* 0x000000060e0f7981 */ /* 0x000f22000c1e1900 */
[----:B------:R-:W-:-:S05]  /*05b0*/  IMAD.IADD R18, R18, 0x1, R5 ;  /* 0x0000000112127824 */ /* 0x000fca00078e0205 */
[----:B------:R-:W-:Y:S01]  /*05c0*/  ISETP.GE.AND P0, PT, R18, UR4, PT ;  /* 0x0000000412007c0c */ /* 0x000fe2000bf06270 */
[----:B--2--5:R-:W-:-:S04]  /*05d0*/  FADD R13, -R4, R17 ;  /* 0x00000011040d7221 */ /* 0x024fc80000000100 */
[----:B------:R-:W-:Y:S01]  /*05e0*/  FFMA R12, R13, R13, R12 ;  /* 0x0000000d0d0c7223 */ /* 0x000fe2000000000c */
[----:B---3--:R-:W-:-:S04]  /*05f0*/  FADD R13, -R4, R11 ;  /* 0x0000000b040d7221 */ /* 0x008fc80000000100 */
[----:B------:R-:W-:Y:S01]  /*0600*/  FFMA R12, R13, R13, R12 ;  /* 0x0000000d0d0c7223 */ /* 0x000fe2000000000c */
[----:B----4-:R-:W-:-:S04]  /*0610*/  FADD R13, -R4, R9 ;  /* 0x00000009040d7221 */ /* 0x010fc80000000100 */
[----:B------:R-:W-:Y:S01]  /*0620*/  FFMA R12, R13, R13, R12 ;  /* 0x0000000d0d0c7223 */ /* 0x000fe2000000000c */
[----:B------:R-:W-:-:S04]  /*0630*/  FADD R11, -R4, R15 ;  /* 0x0000000f040b7221 */ /* 0x000fc80000000100 */
[----:B------:R-:W-:Y:S01]  /*0640*/  FFMA R12, R11, R11, R12 ;  /* 0x0000000b0b0c7223 */ /* 0x000fe2000000000c */
[----:B------:R-:W-:Y:S06]  /*0650*/  @!P0 BRA `(.L_x_6) ;  /* 0xfffffffc00788947 */ /* 0x000fec000383ffff */
.L_x_2:
[----:B------:R-:W-:Y:S05]  /*0660*/  BSYNC.RECONVERGENT B0 ;  /* 0x0000000000007941 */ /* 0x000fea0003800200 */
.L_x_1:
[----:B------:R-:W0:Y:S01]  /*0670*/  S2UR UR5, SR_CgaCtaId ;  /* 0x00000000000579c3 */ /* 0x000e220000008800 */
[----:B------:R-:W-:Y:S01]  /*0680*/  UMOV UR4, 0x400 ;  /* 0x0000040000047882 */ /* 0x000fe20000000000 */
[----:B------:R-:W1:Y:S01]  /*0690*/  LDCU UR8, c[0x0][0x3a0] ;  /* 0x00007400ff0877ac */ /* 0x000e620008000800 */
[----:B------:R-:W-:Y:S01]  /*06a0*/  ISETP.NE.AND P1, PT, R0, RZ, PT ;  /* 0x000000ff0000720c */ /* 0x000fe20003f25270 */
[----:B-1----:R-:W-:Y:S02]  /*06b0*/  UISETP.GE.AND UP0, UPT, UR8, 0x2, UPT ;  /* 0x000000020800788c */ /* 0x002fe4000bf06270 */
[----:B0-----:R-:W-:-:S06]  /*06c0*/  ULEA UR4, UR5, UR4, 0x18 ;  /* 0x0000000405047291 */ /* 0x001fcc000f8ec0ff */
[----:B------:R-:W-:-:S05]  /*06d0*/  LEA R5, R0, UR4, 0x2 ;  /* 0x0000000400057c11 */ /* 0x000fca000f8e10ff */
[----:B------:R0:W-:Y:S01]  /*06e0*/  STS [R5], R12 ;  /* 0x0000000c05007388 */ /* 0x0001e20000000800 */
[----:B------:R-:W-:Y:S06]  /*06f0*/  BAR.SYNC.DEFER_BLOCKING 0x0 ;  /* 0x0000000000007b1d */ /* 0x000fec0000010000 */
[----:B------:R-:W-:Y:S05]  /*0700*/  BRA.U !UP0, `(.L_x_7) ;  /* 0x00000001082c7547 */ /* 0x000fea000b800000 */
.L_x_8:
[----:B------:R-:W-:Y:S01]  /*0710*/  BAR.SYNC.DEFER_BLOCKING 0x0 ;  /* 0x0000000000007b1d */ /* 0x000fe20000010000 */
[----:B------:R-:W-:-:S04]  /*0720*/  SHF.R.U32.HI R8, RZ, 0x1, R3 ;  /* 0x00000001ff087819 */ /* 0x000fc80000011603 */
[----:B------:R-:W-:-:S13]  /*0730*/  ISETP.GE.U32.AND P0, PT, R0, R8, PT ;  /* 0x000000080000720c */ /* 0x000fda0003f06070 */
[----:B-----5:R-:W-:Y:S01]  /*0740*/  @!P0 IMAD R4, R8, 0x4, R5 ;  /* 0x0000000408048824 */ /* 0x020fe200078e0205 */
[----:B------:R-:W-:Y:S05]  /*0750*/  @!P0 LDS R7, [R5] ;  /* 0x0000000005078984 */ /* 0x000fea0000000800 */
[----:B------:R-:W1:Y:S02]  /*0760*/  @!P0 LDS R4, [R4] ;  /* 0x0000000004048984 */ /* 0x000e640000000800 */
[----:B-1----:R-:W-:-:S05]  /*0770*/  @!P0 FADD R6, R4, R7 ;  /* 0x0000000704068221 */ /* 0x002fca0000000000 */
[----:B------:R1:W-:Y:S01]  /*0780*/  @!P0 STS [R5], R6 ;  /* 0x0000000605008388 */ /* 0x0003e20000000800 */
[----:B------:R-:W-:Y:S01]  /*0790*/  ISETP.GT.U32.AND P0, PT, R3, 0x3, PT ;  /* 0x000000030300780c */ /* 0x000fe20003f04070 */
[----:B------:R-:W-:-:S12]  /*07a0*/  IMAD.MOV.U32 R3, RZ, RZ, R8 ;  /* 0x000000ffff037224 */ /* 0x000fd800078e0008 */
[----:B-1----:R-:W-:Y:S05]  /*07b0*/  @P0 BRA `(.L_x_8) ;  /* 0xfffffffc00d40947 */ /* 0x002fea000383ffff */
.L_x_7:
[----:B------:R-:W-:Y:S05]  /*07c0*/  @P1 EXIT ;  /* 0x000000000000194d */ /* 0x000fea0003800000 */
[----:B------:R-:W1:Y:S01]  /*07d0*/  S2UR UR5, SR_CgaCtaId ;  /* 0x00000000000579c3 */ /* 0x000e620000008800 */
[----:B------:R-:W-:Y:S02]  /*07e0*/  UMOV UR4, 0x400 ;  /* 0x0000040000047882 */ /* 0x000fe40000000000 */
[----:B-1----:R-:W-:Y:S01]  /*07f0*/  ULEA UR4, UR5, UR4, 0x18 ;  /* 0x0000000405047291 */ /* 0x002fe2000f8ec0ff */
[----:B------:R-:W1:Y:S08]  /*0800*/  LDCU UR5, c[0x0][0x39c] ;  /* 0x00007380ff0577ac */ /* 0x000e700008000800 */
[----:B------:R-:W2:Y:S01]  /*0810*/  LDS R0, [UR4] ;  /* 0x00000004ff007984 */ /* 0x000ea20008000800 */
[----:B-1----:R-:W-:-:S04]  /*0820*/  I2FP.F32.S32 R3, UR5 ;  /* 0x0000000500037c45 */ /* 0x002fc80008201400 */
[----:B-----5:R-:W0:Y:S02]  /*0830*/  MUFU.RCP R4, R3 ;  /* 0x0000000300047308 */ /* 0x020e240000001000 */
[----:B0-----:R-:W-:-:S04]  /*0840*/  FFMA R5, -R3, R4, 1 ;  /* 0x3f80000003057423 */ /* 0x001fc80000000104 */
[----:B------:R-:W-:Y:S02]  /*0850*/  FFMA R5, R4, R5, R4 ;  /* 0x0000000504057223 */ /* 0x000fe40000000004 */
[----:B--2---:R-:W0:Y:S02]  /*0860*/  FCHK P0, R0, R3 ;  /* 0x0000000300007302 */ /* 0x004e240000000000 */
[----:B------:R-:W-:-:S04]  /*0870*/  FFMA R4, R0, R5, RZ ;  /* 0x0000000500047223 */ /* 0x000fc800000000ff */
[----:B------:R-:W-:-:S04]  /*0880*/  FFMA R6, -R3, R4, R0 ;  /* 0x0000000403067223 */ /* 0x000fc80000000100 */
[----:B------:R-:W-:Y:S01]  /*0890*/  FFMA R4, R5, R6, R4 ;  /* 0x0000000605047223 */ /* 0x000fe20000000004 */
[----:B0-----:R-:W-:Y:S06]  /*08a0*/  @!P0 BRA `(.L_x_9) ;  /* 0x00000000000c8947 */ /* 0x001fec0003800000 */
[----:B------:R-:W-:-:S07]  /*08b0*/  MOV R4, 0x8d0 ;  /* 0x000008d000047802 */ /* 0x000fce0000000f00 */
[----:B------:R-:W-:Y:S05]  /*08c0*/  CALL.REL.NOINC `($__internal_2_$__cuda_sm3x_div_rn_noftz_f32_slowpath) ;  /* 0x0000000400a07944 */ /* 0x000fea0003c00000 */
[----:B------:R-:W-:-:S07]  /*08d0*/  IMAD.MOV.U32 R4, RZ, RZ, R0 ;  /* 0x000000ffff047224 */ /* 0x000fce00078e0000 */
.L_x_9:
[----:B------:R-:W-:-:S04]  /*08e0*/  FADD R3, R4, 9.9999997473787516356e-06 ;  /* 0x3727c5ac04037421 */ /* 0x000fc80000000000 */
[----:B------:R-:W-:Y:S01]  /*08f0*/  VIADD R0, R3, 0xf3000000 ;  /* 0xf300000003007836 */ /* 0x000fe20000000000 */
[----:B------:R0:W1:Y:S04]  /*0900*/  MUFU.RSQ R4, R3 ;  /* 0x0000000300047308 */ /* 0x0000680000001400 */
[----:B------:R-:W-:-:S13]  /*0910*/  ISETP.GT.U32.AND P0, PT, R0, 0x727fffff, PT ;  /* 0x727fffff0000780c */ /* 0x000fda0003f04070 */
[----:B01----:R-:W-:Y:S05]  /*0920*/  @!P0 BRA `(.L_x_10) ;  /* 0x0000000000108947 */ /* 0x003fea0003800000 */
[----:B------:R-:W-:-:S07]  /*0930*/  MOV R6, 0x950 ;  /* 0x0000095000067802 */ /* 0x000fce0000000f00 */
[----:B------:R-:W-:Y:S05]  /*0940*/  CALL.REL.NOINC `($__internal_1_$__cuda_sm20_sqrt_rn_f32_slowpath) ;  /* 0x0000000400247944 */ /* 0x000fea0003c00000 */
[----:B------:R-:W-:Y:S01]  /*0950*/  IMAD.MOV.U32 R0, RZ, RZ, R3 ;  /* 0x000000ffff007224 */ /* 0x000fe200078e0003 */
[----:B------:R-:W-:Y:S06]  /*0960*/  BRA `(.L_x_11) ;  /* 0x0000000000107947 */ /* 0x000fec0003800000 */
.L_x_10:
[----:B------:R-:W-:Y:S01]  /*0970*/  FMUL.FTZ R0, R3, R4 ;  /* 0x0000000403007220 */ /* 0x000fe20000410000 */
[----:B------:R-:W-:-:S03]  /*0980*/  FMUL.FTZ R4, R4, 0.5 ;  /* 0x3f00000004047820 */ /* 0x000fc60000410000 */
[----:B------:R-:W-:-:S04]  /*0990*/  FFMA R3, -R0, R0, R3 ;  /* 0x0000000000037223 */ /* 0x000fc80000000103 */
[----:B------:R-:W-:-:S07]  /*09a0*/  FFMA R0, R3, R4, R0 ;  /* 0x0000000403007223 */ /* 0x000fce0000000000 */
.L_x_11:
[----:B------:R-:W-:-:S05]  /*09b0*/  VIADD R3, R0, 0x1800000 ;  /* 0x0180000000037836 */ /* 0x000fca0000000000 */
[----:B------:R-:W-:-:S04]  /*09c0*/  LOP3.LUT R3, R3, 0x7f800000, RZ, 0xc0, !PT ;  /* 0x7f80000003037812 */ /* 0x000fc800078ec0ff */
[----:B------:R-:W-:-:S13]  /*09d0*/  ISETP.GT.U32.AND P0, PT, R3, 0x1ffffff, PT ;  /* 0x01ffffff0300780c */ /* 0x000fda0003f04070 */
[----:B------:R-:W-:Y:S05]  /*09e0*/  @P0 BRA `(.L_x_12) ;  /* 0x0000000000100947 */ /* 0x000fea0003800000 */
[----:B------:R-:W-:-:S07]  /*09f0*/  MOV R4, 0xa10 ;  /* 0x00000a1000047802 */ /* 0x000fce0000000f00 */
[----:B------:R-:W-:Y:S05]  /*0a00*/  CALL.REL.NOINC `($__internal_0_$__cuda_sm20_rcp_rn_f32_slowpath) ;  /* 0x0000000000287944 */ /* 0x000fea0003c00000 */
[----:B------:R-:W-:Y:S01]  /*0a10*/  IMAD.MOV.U32 R7, RZ, RZ, R3 ;  /* 0x000000ffff077224 */ /* 0x000fe200078e0003 */
[----:B------:R-:W-:Y:S06]  /*0a20*/  BRA `(.L_x_13) ;  /* 0x0000000000107947 */ /* 0x000fec0003800000 */
.L_x_12:
[----:B------:R-:W0:Y:S02]  /*0a30*/  MUFU.RCP R7, R0 ;  /* 0x0000000000077308 */ /* 0x000e240000001000 */
[----:B0-----:R-:W-:-:S04]  /*0a40*/  FFMA R3, R7, R0, -1 ;  /* 0xbf80000007037423 */ /* 0x001fc80000000000 */
[----:B------:R-:W-:-:S04]  /*0a50*/  FADD.FTZ R4, -R3, -RZ ;  /* 0x800000ff03047221 */ /* 0x000fc80000010100 */
[----:B------:R-:W-:-:S07]  /*0a60*/  FFMA R7, R7, R4, R7 ;  /* 0x0000000407077223 */ /* 0x000fce0000000007 */
.L_x_13:
[----:B------:R-:W0:Y:S02]  /*0a70*/  LDC.64 R4, c[0x0][0x380] ;  /* 0x0000e000ff047b82 */ /* 0x000e240000000a00 */
[----:B0-----:R-:W-:-:S05]  /*0a80*/  IMAD.WIDE.U32 R2, R2, 0x4, R4 ;  /* 0x0000000402027825 */ /* 0x001fca00078e0004 */
[----:B------:R-:W-:Y:S01]  /*0a90*/  STG.E desc[UR6][R2.64], R7 ;  /* 0x0000000702007986 */ /* 0x000fe2000c101906 */
[----:B------:R-:W-:Y:S05]  /*0aa0*/  EXIT ;  /* 0x000000000000794d */ /* 0x000fea0003800000 */
        .weak           $__internal_0_$__cuda_sm20_rcp_rn_f32_slowpath
        .type           $__internal_0_$__cuda_sm20_rcp_rn_f32_slowpath,@function
        .size           $__internal_0_$__cuda_sm20_rcp_rn_f32_slowpath,($__internal_1_$__cuda_sm20_sqrt_rn_f32_slowpath - $__internal_0_$__cuda_sm20_rcp_rn_f32_slowpath)
$__internal_0_$__cuda_sm20_rcp_rn_f32_slowpath:
[----:B------:R-:W-:-:S05]  /*0ab0*/  IMAD.SHL.U32 R3, R0, 0x2, RZ ;  /* 0x0000000200037824 */ /* 0x000fca00078e00ff */
[----:B------:R-:W-:-:S04]  /*0ac0*/  SHF.R.U32.HI R9, RZ, 0x18, R3 ;  /* 0x00000018ff097819 */ /* 0x000fc80000011603 */
[----:B------:R-:W-:-:S13]  /*0ad0*/  ISETP.NE.U32.AND P0, PT, R9, RZ, PT ;  /* 0x000000ff0900720c */ /* 0x000fda0003f05070 */
[----:B------:R-:W-:Y:S05]  /*0ae0*/  @P0 BRA `(.L_x_14) ;  /* 0x00000000002c0947 */ /* 0x000fea0003800000 */
[----:B------:R-:W-:-:S05]  /*0af0*/  IMAD.SHL.U32 R3, R0, 0x2, RZ ;  /* 0x0000000200037824 */ /* 0x000fca00078e00ff */
[----:B------:R-:W-:-:S13]  /*0b00*/  ISETP.NE.AND P0, PT, R3, RZ, PT ;  /* 0x000000ff0300720c */ /* 0x000fda0003f05270 */
[----:B------:R0:W1:Y:S01]  /*0b10*/  @!P0 MUFU.RCP R3, R0 ;  /* 0x0000000000038308 */ /* 0x0000620000001000 */
[----:B------:R-:W-:Y:S05]  /*0b20*/  @!P0 BRA `(.L_x_15) ;  /* 0x0000000000a48947 */ /* 0x000fea0003800000 */
[----:B------:R-:W-:-:S04]  /*0b30*/  FFMA R5, R0, 1.84467440737095516160e+19, RZ ;  /* 0x5f80000000057823 */ /* 0x000fc800000000ff */
[----:B0-----:R-:W1:Y:S02]  /*0b40*/  MUFU.RCP R0, R5 ;  /* 0x0000000500007308 */ /* 0x001e640000001000 */
[----:B-1----:R-:W-:-:S04]  /*0b50*/  FFMA R3, R5, R0, -1 ;  /* 0xbf80000005037423 */ /* 0x002fc80000000000 */
[----:B------:R-:W-:-:S04]  /*0b60*/  FADD.FTZ R3, -R3, -RZ ;  /* 0x800000ff03037221 */ /* 0x000fc80000010100 */
[----:B------:R-:W-:-:S04]  /*0b70*/  FFMA R0, R0, R3, R0 ;  /* 0x0000000300007223 */ /* 0x000fc80000000000 */
[----:B------:R-:W-:Y:S01]  /*0b80*/  FFMA R3, R0, 1.84467440737095516160e+19, RZ ;  /* 0x5f80000000037823 */ /* 0x000fe200000000ff */
[----:B------:R-:W-:Y:S06]  /*0b90*/  BRA `(.L_x_15) ;  /* 0x0000000000887947 */ /* 0x000fec0003800000 */
.L_x_14:
[----:B------:R-:W-:-:S05]  /*0ba0*/  VIADD R11, R9, 0xffffff03 ;  /* 0xffffff03090b7836 */ /* 0x000fca0000000000 */
[----:B------:R-:W-:-:S13]  /*0bb0*/  ISETP.GT.U32.AND P0, PT, R11, 0x1, PT ;  /* 0x000000010b00780c */ /* 0x000fda0003f04070 */
[----:B------:R-:W-:Y:S05]  /*0bc0*/  @P0 BRA `(.L_x_16) ;  /* 0x0000000000780947 */ /* 0x000fea0003800000 */
[----:B------:R-:W-:Y:S01]  /*0bd0*/  LOP3.LUT R3, R0, 0x7fffff, RZ, 0xc0, !PT ;  /* 0x007fffff00037812 */ /* 0x000fe200078ec0ff */
[----:B------:R-:W-:-:S03]  /*0be0*/  IMAD.MOV.U32 R8, RZ, RZ, 0x3 ;  /* 0x00000003ff087424 */ /* 0x000fc600078e00ff */
[----:B------:R-:W-:Y:S02]  /*0bf0*/  LOP3.LUT R3, R3, 0x3f800000, RZ, 0xfc, !PT ;  /* 0x3f80000003037812 */ /* 0x000fe400078efcff */
[----:B------:R-:W-:Y:S02]  /*0c00*/  SHF.L.U32 R8, R8, R11, RZ ;  /* 0x0000000b08087219 */ /* 0x000fe400000006ff */
[----:B------:R-:W0:Y:S02]  /*0c10*/  MUFU.RCP R6, R3 ;  /* 0x0000000300067308 */ /* 0x000e240000001000 */
[----:B0-----:R-:W-:-:S04]  /*0c20*/  FFMA R5, R3, R6, -1 ;  /* 0xbf80000003057423 */ /* 0x001fc80000000006 */
[----:B------:R-:W-:-:S04]  /*0c30*/  FADD.FTZ R5, -R5, -RZ ;  /* 0x800000ff05057221 */ /* 0x000fc80000010100 */
[CCC-:B------:R-:W-:Y:S01]  /*0c40*/  FFMA.RM R7, R6.reuse, R5.reuse, R6.reuse ;  /* 0x0000000506077223 */ /* 0x1c0fe20000004006 */
[----:B------:R-:W-:-:S04]  /*0c50*/  FFMA.RP R6, R6, R5, R6 ;  /* 0x0000000506067223 */ /* 0x000fc80000008006 */
[C---:B------:R-:W-:Y:S02]  /*0c60*/  LOP3.LUT R5, R7.reuse, 0x7fffff, RZ, 0xc0, !PT ;  /* 0x007fffff07057812 */ /* 0x040fe400078ec0ff */
[----:B------:R-:W-:Y:S02]  /*0c70*/  FSETP.NEU.FTZ.AND P0, PT, R7, R6, PT ;  /* 0x000000060700720b */ /* 0x000fe40003f1d000 */
[----:B------:R-:W-:Y:S02]  /*0c80*/  LOP3.LUT R5, R5, 0x800000, RZ, 0xfc, !PT ;  /* 0x0080000005057812 */ /* 0x000fe400078efcff */
[----:B------:R-:W-:Y:S02]  /*0c90*/  SEL R6, RZ, 0xffffffff, !P0 ;  /* 0xffffffffff067807 */ /* 0x000fe40004000000 */
[----:B------:R-:W-:-:S03]  /*0ca0*/  LOP3.LUT R8, R8, R5, RZ, 0xc0, !PT ;  /* 0x0000000508087212 */ /* 0x000fc600078ec0ff */
[----:B------:R-:W-:Y:S01]  /*0cb0*/  IMAD.MOV R6, RZ, RZ, -R6 ;  /* 0x000000ffff067224 */ /* 0x000fe200078e0a06 */
[----:B------:R-:W-:-:S04]  /*0cc0*/  SHF.R.U32.HI R8, RZ, R11, R8 ;  /* 0x0000000bff087219 */ /* 0x000fc80000011608 */
[----:B------:R-:W-:Y:S02]  /*0cd0*/  LOP3.LUT P1, RZ, R6, R11, R5, 0xf8, !PT ;  /* 0x0000000b06ff7212 */ /* 0x000fe4000782f805 */
[C---:B------:R-:W-:Y:S02]  /*0ce0*/  LOP3.LUT P0, RZ, R8.reuse, 0x1, RZ, 0xc0, !PT ;  /* 0x0000000108ff7812 */ /* 0x040fe4000780c0ff */
[----:B------:R-:W-:Y:S02]  /*0cf0*/  LOP3.LUT P2, RZ, R8, 0x2, RZ, 0xc0, !PT ;  /* 0x0000000208ff7812 */ /* 0x000fe4000784c0ff */
[----:B------:R-:W-:Y:S02]  /*0d00*/  IADD3 R6, PT, PT, R9, -0xfc, RZ ;  /* 0xffffff0409067810 */ /* 0x000fe40007ffe0ff */
[----:B------:R-:W-:Y:S02]  /*0d10*/  PLOP3.LUT P0, PT, P0, P1, P2, 0xe0, 0x0 ;  /* 0x000000000000781c */ /* 0x000fe40000703c20 */
[----:B------:R-:W-:-:S02]  /*0d20*/  LOP3.LUT P1, RZ, R0, 0x7fffff, RZ, 0xc0, !PT ;  /* 0x007fffff00ff7812 */ /* 0x000fc4000782c0ff */
[----:B------:R-:W-:-:S05]  /*0d30*/  SEL R3, RZ, 0x1, !P0 ;  /* 0x00000001ff037807 */ /* 0x000fca0004000000 */
[----:B------:R-:W-:-:S05]  /*0d40*/  IMAD.MOV R3, RZ, RZ, -R3 ;  /* 0x000000ffff037224 */ /* 0x000fca00078e0a03 */
[----:B------:R-:W-:Y:S02]  /*0d50*/  ISETP.GE.AND P0, PT, R3, RZ, PT ;  /* 0x000000ff0300720c */ /* 0x000fe40003f06270 */
[----:B------:R-:W-:-:S11]  /*0d60*/  SHF.R.U32.HI R3, RZ, R6, R5 ;  /* 0x00000006ff037219 */ /* 0x000fd60000011605 */
[----:B------:R-:W-:-:S04]  /*0d70*/  @!P0 VIADD R3, R3, 0x1 ;  /* 0x0000000103038836 */ /* 0x000fc80000000000 */
[----:B------:R-:W-:-:S05]  /*0d80*/  @!P1 IMAD.SHL.U32 R3, R3, 0x2, RZ ;  /* 0x0000000203039824 */ /* 0x000fca00078e00ff */
[----:B------:R-:W-:Y:S01]  /*0d90*/  LOP3.LUT R3, R3, 0x80000000, R0, 0xf8, !PT ;  /* 0x8000000003037812 */ /* 0x000fe200078ef800 */
[----:B------:R-:W-:Y:S06]  /*0da0*/  BRA `(.L_x_15) ;  /* 0x0000000000047947 */ /* 0x000fec0003800000 */
.L_x_16:
[----:B------:R2:W3:Y:S02]  /*0db0*/  MUFU.RCP R3, R0 ;  /* 0x0000000000037308 */ /* 0x0004e40000001000 */
.L_x_15:
[----:B------:R-:W-:-:S04]  /*0dc0*/  IMAD.MOV.U32 R5, RZ, RZ, 0x0 ;  /* 0x00000000ff057424 */ /* 0x000fc800078e00ff */
[----:B0123--:R-:W-:Y:S05]  /*0dd0*/  RET.REL.NODEC R4 `(_Z11rstd_kernelPfPKfS1_iii) ;  /* 0xfffffff004887950 */ /* 0x00ffea0003c3ffff */
        .weak           $__internal_1_$__cuda_sm20_sqrt_rn_f32_slowpath
        .type           $__internal_1_$__cuda_sm20_sqrt_rn_f32_slowpath,@function
        .size           $__internal_1_$__cuda_sm20_sqrt_rn_f32_slowpath,($__internal_2_$__cuda_sm3x_div_rn_noftz_f32_slowpath - $__internal_1_$__cuda_sm20_sqrt_rn_f32_slowpath)
$__internal_1_$__cuda_sm20_sqrt_rn_f32_slowpath:
[----:B------:R-:W-:-:S13]  /*0de0*/  LOP3.LUT P0, RZ, R3, 0x7fffffff, RZ, 0xc0, !PT ;  /* 0x7fffffff03ff7812 */ /* 0x000fda000780c0ff */
[----:B------:R-:W-:Y:S05]  /*0df0*/  @!P0 BRA `(.L_x_17) ;  /* 0x0000000000488947 */ /* 0x000fea0003800000 */
[----:B------:R-:W-:Y:S01]  /*0e00*/  FSETP.GEU.FTZ.AND P0, PT, R3, RZ, PT ;  /* 0x000000ff0300720b */ /* 0x000fe20003f1e000 */
[----:B------:R-:W-:-:S12]  /*0e10*/  IMAD.MOV.U32 R0, RZ, RZ, R3 ;  /* 0x000000ffff007224 */ /* 0x000fd800078e0003 */
[----:B------:R-:W-:Y:S01]  /*0e20*/  @!P0 IMAD.MOV.U32 R3, RZ, RZ, 0x7fffffff ;  /* 0x7fffffffff038424 */ /* 0x000fe200078e00ff */
[----:B------:R-:W-:Y:S06]  /*0e30*/  @!P0 BRA `(.L_x_17) ;  /* 0x0000000000388947 */ /* 0x000fec0003800000 */
[----:B------:R-:W-:-:S13]  /*0e40*/  FSETP.GTU.FTZ.AND P0, PT, |R0|, +INF , PT ;  /* 0x7f8000000000780b */ /* 0x000fda0003f1c200 */
[----:B------:R-:W-:Y:S01]  /*0e50*/  @P0 FADD.FTZ R3, R0, 1 ;  /* 0x3f80000000030421 */ /* 0x000fe20000010000 */
[----:B------:R-:W-:Y:S06]  /*0e60*/  @P0 BRA `(.L_x_17) ;  /* 0x00000000002c0947 */ /* 0x000fec0003800000 */
[----:B------:R-:W-:-:S13]  /*0e70*/  FSETP.NEU.FTZ.AND P0, PT, |R0|, +INF , PT ;  /* 0x7f8000000000780b */ /* 0x000fda0003f1d200 */
[----:B------:R-:W-:Y:S01]  /*0e80*/  @!P0 IMAD.MOV.U32 R3, RZ, RZ, R0 ;  /* 0x000000ffff038224 */ /* 0x000fe200078e0000 */
[----:B------:R-:W-:Y:S06]  /*0e90*/  @!P0 BRA `(.L_x_17) ;  /* 0x0000000000208947 */ /* 0x000fec0003800000 */
[----:B------:R-:W-:-:S04]  /*0ea0*/  FFMA R0, R0, 1.84467440737095516160e+19, RZ ;  /* 0x5f80000000007823 */ /* 0x000fc800000000ff */
[----:B------:R-:W0:Y:S02]  /*0eb0*/  MUFU.RSQ R3, R0 ;  /* 0x0000000000037308 */ /* 0x000e240000001400 */
[----:B0-----:R-:W-:Y:S01]  /*0ec0*/  FMUL.FTZ R5, R0, R3 ;  /* 0x0000000300057220 */ /* 0x001fe20000410000 */
[----:B------:R-:W-:-:S03]  /*0ed0*/  FMUL.FTZ R3, R3, 0.5 ;  /* 0x3f00000003037820 */ /* 0x000fc60000410000 */
[----:B------:R-:W-:-:S04]  /*0ee0*/  FADD.FTZ R4, -R5, -RZ ;  /* 0x800000ff05047221 */ /* 0x000fc80000010100 */
[----:B------:R-:W-:-:S04]  /*0ef0*/  FFMA R4, R5, R4, R0 ;  /* 0x0000000405047223 */ /* 0x000fc80000000000 */
[----:B------:R-:W-:-:S04]  /*0f00*/  FFMA R3, R4, R3, R5 ;  /* 0x0000000304037223 */ /* 0x000fc80000000005 */
[----:B------:R-:W-:-:S07]  /*0f10*/  FMUL.FTZ R3, R3, 2.3283064365386962891e-10 ;  /* 0x2f80000003037820 */ /* 0x000fce0000410000 */
.L_x_17:
[----:B------:R-:W-:Y:S02]  /*0f20*/  IMAD.MOV.U32 R4, RZ, RZ, R6 ;  /* 0x000000ffff047224 */ /* 0x000fe400078e0006 */
[----:B------:R-:W-:-:S04]  /*0f30*/  IMAD.MOV.U32 R5, RZ, RZ, 0x0 ;  /* 0x00000000ff057424 */ /* 0x000fc800078e00ff */
[----:B------:R-:W-:Y:S05]  /*0f40*/  RET.REL.NODEC R4 `(_Z11rstd_kernelPfPKfS1_iii) ;  /* 0xfffffff0042c7950 */ /* 0x000fea0003c3ffff */
        .weak           $__internal_2_$__cuda_sm3x_div_rn_noftz_f32_slowpath
        .type           $__internal_2_$__cuda_sm3x_div_rn_noftz_f32_slowpath,@function
        .size           $__internal_2_$__cuda_sm3x_div_rn_noftz_f32_slowpath,(.L_x_47 - $__internal_2_$__cuda_sm3x_div_rn_noftz_f32_slowpath)
$__internal_2_$__cuda_sm3x_div_rn_noftz_f32_slowpath:
[--C-:B------:R-:W-:Y:S01]  /*0f50*/  SHF.R.U32.HI R6, RZ, 0x17, R3.reuse ;  /* 0x00000017ff067819 */ /* 0x100fe20000011603 */
[--C-:B------:R-:W-:Y:S01]  /*0f60*/  IMAD.MOV.U32 R7, RZ, RZ, R0.reuse ;  /* 0x000000ffff077224 */ /* 0x100fe200078e0000 */
[----:B------:R-:W-:Y:S01]  /*0f70*/  SHF.R.U32.HI R5, RZ, 0x17, R0 ;  /* 0x00000017ff057819 */ /* 0x000fe20000011600 */
[----:B------:R-:W-:Y:S01]  /*0f80*/  IMAD.MOV.U32 R8, RZ, RZ, R3 ;  /* 0x000000ffff087224 */ /* 0x000fe200078e0003 */
[----:B------:R-:W-:Y:S02]  /*0f90*/  LOP3.LUT R6, R6, 0xff, RZ, 0xc0, !PT ;  /* 0x000000ff06067812 */ /* 0x000fe400078ec0ff */
[----:B------:R-:W-:-:S03]  /*0fa0*/  LOP3.LUT R5, R5, 0xff, RZ, 0xc0, !PT ;  /* 0x000000ff05057812 */ /* 0x000fc600078ec0ff */
[----:B------:R-:W-:Y:S02]  /*0fb0*/  VIADD R11, R6, 0xffffffff ;  /* 0xffffffff060b7836 */ /* 0x000fe40000000000 */
[----:B------:R-:W-:-:S03]  /*0fc0*/  VIADD R10, R5, 0xffffffff ;  /* 0xffffffff050a7836 */ /* 0x000fc60000000000 */
[----:B------:R-:W-:-:S04]  /*0fd0*/  ISETP.GT.U32.AND P0, PT, R11, 0xfd, PT ;  /* 0x000000fd0b00780c */ /* 0x000fc80003f04070 */
[----:B------:R-:W-:-:S13]  /*0fe0*/  ISETP.GT.U32.OR P0, PT, R10, 0xfd, P0 ;  /* 0x000000fd0a00780c */ /* 0x000fda0000704470 */
[----:B------:R-:W-:Y:S01]  /*0ff0*/  @!P0 IMAD.MOV.U32 R9, RZ, RZ, RZ ;  /* 0x000000ffff098224 */ /* 0x000fe200078e00ff */
[----:B------:R-:W-:Y:S06]  /*1000*/  @!P0 BRA `(.L_x_18) ;  /* 0x00000000005c8947 */ /* 0x000fec0003800000 */
[----:B------:R-:W-:Y:S02]  /*1010*/  FSETP.GTU.FTZ.AND P0, PT, |R0|, +INF , PT ;  /* 0x7f8000000000780b */ /* 0x000fe40003f1c200 */
[----:B------:R-:W-:-:S04]  /*1020*/  FSETP.GTU.FTZ.AND P1, PT, |R3|, +INF , PT ;  /* 0x7f8000000300780b */ /* 0x000fc80003f3c200 */
[----:B------:R-:W-:-:S13]  /*1030*/  PLOP3.LUT P0, PT, P0, P1, PT, 0xf8, 0x8f ;  /* 0x00000000008f781c */ /* 0x000fda0000703f70 */
[----:B------:R-:W-:Y:S05]  /*1040*/  @P0 BRA `(.L_x_19) ;  /* 0x0000000400440947 */ /* 0x000fea0003800000 */
[----:B------:R-:W-:-:S13]  /*1050*/  LOP3.LUT P0, RZ, R8, 0x7fffffff, R7, 0xc8, !PT ;  /* 0x7fffffff08ff7812 */ /* 0x000fda000780c807 */
[----:B------:R-:W-:Y:S05]  /*1060*/  @!P0 BRA `(.L_x_20) ;  /* 0x0000000400348947 */ /* 0x000fea0003800000 */
[C---:B------:R-:W-:Y:S02]  /*1070*/  FSETP.NEU.FTZ.AND P2, PT, |R0|.reuse, +INF , PT ;  /* 0x7f8000000000780b */ /* 0x040fe40003f5d200 */
[----:B------:R-:W-:Y:S02]  /*1080*/  FSETP.NEU.FTZ.AND P1, PT, |R3|, +INF , PT ;  /* 0x7f8000000300780b */ /* 0x000fe40003f3d200 */
[----:B------:R-:W-:-:S11]  /*1090*/  FSETP.NEU.FTZ.AND P0, PT, |R0|, +INF , PT ;  /* 0x7f8000000000780b */ /* 0x000fd60003f1d200 */
[----:B------:R-:W-:Y:S05]  /*10a0*/  @!P1 BRA !P2, `(.L_x_20) ;  /* 0x0000000400249947 */ /* 0x000fea0005000000 */
[----:B------:R-:W-:-:S04]  /*10b0*/  LOP3.LUT P2, RZ, R7, 0x7fffffff, RZ, 0xc0, !PT ;  /* 0x7fffffff07ff7812 */ /* 0x000fc8000784c0ff */
[----:B------:R-:W-:-:S13]  /*10c0*/  PLOP3.LUT P1, PT, P1, P2, PT, 0x2f, 0xf2 ;  /* 0x0000000000f2781c */ /* 0x000fda0000f24577 */
[----:B------:R-:W-:Y:S05]  /*10d0*/  @P1 BRA `(.L_x_21) ;  /* 0x0000000400101947 */ /* 0x000fea0003800000 */
[----:B------:R-:W-:-:S04]  /*10e0*/  LOP3.LUT P1, RZ, R8, 0x7fffffff, RZ, 0xc0, !PT ;  /* 0x7fffffff08ff7812 */ /* 0x000fc8000782c0ff */
[----:B------:R-:W-:-:S13]  /*10f0*/  PLOP3.LUT P0, PT, P0, P1, PT, 0x2f, 0xf2 ;  /* 0x0000000000f2781c */ /* 0x000fda0000702577 */
[----:B------:R-:W-:Y:S05]  /*1100*/  @P0 BRA `(.L_x_22) ;  /* 0x0000000000f80947 */ /* 0x000fea0003800000 */
[----:B------:R-:W-:Y:S02]  /*1110*/  ISETP.GE.AND P0, PT, R10, RZ, PT ;  /* 0x000000ff0a00720c */ /* 0x000fe40003f06270 */
[----:B------:R-:W-:-:S11]  /*1120*/  ISETP.GE.AND P1, PT, R11, RZ, PT ;  /* 0x000000ff0b00720c */ /* 0x000fd60003f26270 */
[----:B------:R-:W-:Y:S01]  /*1130*/  @P0 MOV R9, RZ ;  /* 0x000000ff00090202 */ /* 0x000fe20000000f00 */
[----:B------:R-:W-:Y:S02]  /*1140*/  @!P0 IMAD.MOV.U32 R9, RZ, RZ, -0x40 ;  /* 0xffffffc0ff098424 */ /* 0x000fe400078e00ff */
[----:B------:R-:W-:Y:S01]  /*1150*/  @!P0 FFMA R7, R0, 1.84467440737095516160e+19, RZ ;  /* 0x5f80000000078823 */ /* 0x000fe200000000ff */
[----:B------:R-:W-:Y:S01]  /*1160*/  @!P1 FFMA R8, R3, 1.84467440737095516160e+19, RZ ;  /* 0x5f80000003089823 */ /* 0x000fe200000000ff */
[----:B------:R-:W-:-:S07]  /*1170*/  @!P1 VIADD R9, R9, 0x40 ;  /* 0x0000004009099836 */ /* 0x000fce0000000000 */
.L_x_18:
[----:B------:R-:W-:Y:S01]  /*1180*/  LEA R3, R6, 0xc0800000, 0x17 ;  /* 0xc080000006037811 */ /* 0x000fe200078eb8ff */
[----:B------:R-:W-:-:S04]  /*1190*/  VIADD R5, R5, 0xffffff81 ;  /* 0xffffff8105057836 */ /* 0x000fc80000000000 */
[----:B------:R-:W-:Y:S01]  /*11a0*/  IMAD.IADD R3, R8, 0x1, -R3 ;  /* 0x0000000108037824 */ /* 0x000fe200078e0a03 */
[C---:B------:R-:W-:Y:S01]  /*11b0*/  IADD3 R6, PT, PT, R5.reuse, 0x7f, -R6 ;  /* 0x0000007f05067810 */ /* 0x040fe20007ffe806 */
[----:B------:R-:W-:Y:S02]  /*11c0*/  IMAD R0, R5, -0x800000, R7 ;  /* 0xff80000005007824 */ /* 0x000fe400078e0207 */
[----:B------:R-:W0:Y:S01]  /*11d0*/  MUFU.RCP R8, R3 ;  /* 0x0000000300087308 */ /* 0x000e220000001000 */
[----:B------:R-:W-:Y:S01]  /*11e0*/  FADD.FTZ R11, -R3, -RZ ;  /* 0x800000ff030b7221 */ /* 0x000fe20000010100 */
[----:B------:R-:W-:-:S03]  /*11f0*/  IMAD.IADD R6, R6, 0x1, R9 ;  /* 0x0000000106067824 */ /* 0x000fc600078e0209 */
[----:B0-----:R-:W-:-:S04]  /*1200*/  FFMA R13, R8, R11, 1 ;  /* 0x3f800000080d7423 */ /* 0x001fc8000000000b */
[----:B------:R-:W-:-:S04]  /*1210*/  FFMA R10, R8, R13, R8 ;  /* 0x0000000d080a7223 */ /* 0x000fc80000000008 */
[----:B------:R-:W-:-:S04]  /*1220*/  FFMA R7, R0, R10, RZ ;  /* 0x0000000a00077223 */ /* 0x000fc800000000ff */
[----:B------:R-:W-:-:S04]  /*1230*/  FFMA R8, R11, R7, R0 ;  /* 0x000000070b087223 */ /* 0x000fc80000000000 */
[----:B------:R-:W-:-:S04]  /*1240*/  FFMA R7, R10, R8, R7 ;  /* 0x000000080a077223 */ /* 0x000fc80000000007 */
[----:B------:R-:W-:-:S04]  /*1250*/  FFMA R8, R11, R7, R0 ;  /* 0x000000070b087223 */ /* 0x000fc80000000000 */
[----:B------:R-:W-:-:S05]  /*1260*/  FFMA R0, R10, R8, R7 ;  /* 0x000000080a007223 */ /* 0x000fca0000000007 */
[----:B------:R-:W-:-:S04]  /*1270*/  SHF.R.U32.HI R3, RZ, 0x17, R0 ;  /* 0x00000017ff037819 */ /* 0x000fc80000011600 */
[----:B------:R-:W-:-:S05]  /*1280*/  LOP3.LUT R3, R3, 0xff, RZ, 0xc0, !PT ;  /* 0x000000ff03037812 */ /* 0x000fca00078ec0ff */
[----:B------:R-:W-:-:S04]  /*1290*/  IMAD.IADD R9, R3, 0x1, R6 ;  /* 0x0000000103097824 */ /* 0x000fc800078e0206 */
[----:B------:R-:W-:-:S05]  /*12a0*/  VIADD R3, R9, 0xffffffff ;  /* 0xffffffff09037836 */ /* 0x000fca0000000000 */
[----:B------:R-:W-:-:S13]  /*12b0*/  ISETP.GE.U32.AND P0, PT, R3, 0xfe, PT ;  /* 0x000000fe0300780c */ /* 0x000fda0003f06070 */
[----:B------:R-:W-:Y:S05]  /*12c0*/  @!P0 BRA `(.L_x_23) ;  /* 0x0000000000808947 */ /* 0x000fea0003800000 */
[----:B------:R-:W-:-:S13]  /*12d0*/  ISETP.GT.AND P0, PT, R9, 0xfe, PT ;  /* 0x000000fe0900780c */ /* 0x000fda0003f04270 */
[----:B------:R-:W-:Y:S05]  /*12e0*/  @P0 BRA `(.L_x_24) ;  /* 0x00000000006c0947 */ /* 0x000fea0003800000 */
[----:B------:R-:W-:-:S13]  /*12f0*/  ISETP.GE.AND P0, PT, R9, 0x1, PT ;  /* 0x000000010900780c */ /* 0x000fda0003f06270 */
[----:B------:R-:W-:Y:S05]  /*1300*/  @P0 BRA `(.L_x_25) ;  /* 0x0000000000980947 */ /* 0x000fea0003800000 */
[----:B------:R-:W-:Y:S02]  /*1310*/  ISETP.GE.AND P0, PT, R9, -0x18, PT ;  /* 0xffffffe80900780c */ /* 0x000fe40003f06270 */
[----:B------:R-:W-:-:S11]  /*1320*/  LOP3.LUT R0, R0, 0x80000000, RZ, 0xc0, !PT ;  /* 0x8000000000007812 */ /* 0x000fd600078ec0ff */
[----:B------:R-:W-:Y:S05]  /*1330*/  @!P0 BRA `(.L_x_25) ;  /* 0x00000000008c8947 */ /* 0x000fea0003800000 */
[CCC-:B------:R-:W-:Y:S01]  /*1340*/  FFMA.RZ R3, R10.reuse, R8.reuse, R7.reuse ;  /* 0x000000080a037223 */ /* 0x1c0fe2000000c007 */
[CCC-:B------:R-:W-:Y:S01]  /*1350*/  FFMA.RM R6, R10.reuse, R8.reuse, R7.reuse ;  /* 0x000000080a067223 */ /* 0x1c0fe20000004007 */
[C---:B------:R-:W-:Y:S02]  /*1360*/  ISETP.NE.AND P2, PT, R9.reuse, RZ, PT ;  /* 0x000000ff0900720c */ /* 0x040fe40003f45270 */
[----:B------:R-:W-:Y:S02]  /*1370*/  ISETP.NE.AND P1, PT, R9, RZ, PT ;  /* 0x000000ff0900720c */ /* 0x000fe40003f25270 */
[----:B------:R-:W-:Y:S01]  /*1380*/  LOP3.LUT R5, R3, 0x7fffff, RZ, 0xc0, !PT ;  /* 0x007fffff03057812 */ /* 0x000fe200078ec0ff */
[----:B------:R-:W-:Y:S01]  /*1390*/  FFMA.RP R3, R10, R8, R7 ;  /* 0x000000080a037223 */ /* 0x000fe20000008007 */
[----:B------:R-:W-:Y:S02]  /*13a0*/  VIADD R8, R9, 0x20 ;  /* 0x0000002009087836 */ /* 0x000fe40000000000 */
[----:B------:R-:W-:Y:S01]  /*13b0*/  LOP3.LUT R5, R5, 0x800000, RZ, 0xfc, !PT ;  /* 0x0080000005057812 */ /* 0x000fe200078efcff */
[----:B------:R-:W-:Y:S01]  /*13c0*/  IMAD.MOV R7, RZ, RZ, -R9 ;  /* 0x000000ffff077224 */ /* 0x000fe200078e0a09 */
[----:B------:R-:W-:-:S02]  /*13d0*/  FSETP.NEU.FTZ.AND P0, PT, R3, R6, PT ;  /* 0x000000060300720b */ /* 0x000fc40003f1d000 */
[----:B------:R-:W-:Y:S02]  /*13e0*/  SHF.L.U32 R8, R5, R8, RZ ;  /* 0x0000000805087219 */ /* 0x000fe400000006ff */
[----:B------:R-:W-:Y:S02]  /*13f0*/  SEL R6, R7, RZ, P2 ;  /* 0x000000ff07067207 */ /* 0x000fe40001000000 */
[----:B------:R-:W-:Y:S02]  /*1400*/  ISETP.NE.AND P1, PT, R8, RZ, P1 ;  /* 0x000000ff0800720c */ /* 0x000fe40000f25270 */
[----:B------:R-:W-:Y:S02]  /*1410*/  SHF.R.U32.HI R6, RZ, R6, R5 ;  /* 0x00000006ff067219 */ /* 0x000fe40000011605 */
[----:B------:R-:W-:Y:S02]  /*1420*/  PLOP3.LUT P0, PT, P0, P1, PT, 0xf8, 0x8f ;  /* 0x00000000008f781c */ /* 0x000fe40000703f70 */
[----:B------:R-:W-:-:S02]  /*1430*/  SHF.R.U32.HI R8, RZ, 0x1, R6 ;  /* 0x00000001ff087819 */ /* 0x000fc40000011606 */
[----:B------:R-:W-:-:S04]  /*1440*/  SEL R3, RZ, 0x1, !P0 ;  /* 0x00000001ff037807 */ /* 0x000fc80004000000 */
[----:B------:R-:W-:-:S04]  /*1450*/  LOP3.LUT R3, R3, 0x1, R8, 0xf8, !PT ;  /* 0x0000000103037812 */ /* 0x000fc800078ef808 */
[----:B------:R-:W-:-:S05]  /*1460*/  LOP3.LUT R3, R3, R6, RZ, 0xc0, !PT ;  /* 0x0000000603037212 */ /* 0x000fca00078ec0ff */
[----:B------:R-:W-:-:S05]  /*1470*/  IMAD.IADD R3, R8, 0x1, R3 ;  /* 0x0000000108037824 */ /* 0x000fca00078e0203 */
[----:B------:R-:W-:Y:S01]  /*1480*/  LOP3.LUT R0, R3, R0, RZ, 0xfc, !PT ;  /* 0x0000000003007212 */ /* 0x000fe200078efcff */
[----:B------:R-:W-:Y:S06]  /*1490*/  BRA `(.L_x_25) ;  /* 0x0000000000347947 */ /* 0x000fec0003800000 */
.L_x_24:
[----:B------:R-:W-:-:S04]  /*14a0*/  LOP3.LUT R0, R0, 0x80000000, RZ, 0xc0, !PT ;  /* 0x8000000000007812 */ /* 0x000fc800078ec0ff */
[----:B------:R-:W-:Y:S01]  /*14b0*/  LOP3.LUT R0, R0, 0x7f800000, RZ, 0xfc, !PT ;  /* 0x7f80000000007812 */ /* 0x000fe200078efcff */
[----:B------:R-:W-:Y:S06]  /*14c0*/  BRA `(.L_x_25) ;  /* 0x0000000000287947 */ /* 0x000fec0003800000 */
.L_x_23:
[----:B------:R-:W-:Y:S01]  /*14d0*/  IMAD R0, R6, 0x800000, R0 ;  /* 0x0080000006007824 */ /* 0x000fe200078e0200 */
[----:B------:R-:W-:Y:S06]  /*14e0*/  BRA `(.L_x_25) ;  /* 0x0000000000207947 */ /* 0x000fec0003800000 */
.L_x_22:
[----:B------:R-:W-:-:S04]  /*14f0*/  LOP3.LUT R0, R8, 0x80000000, R7, 0x48, !PT ;  /* 0x8000000008007812 */ /* 0x000fc800078e4807 */
[----:B------:R-:W-:Y:S01]  /*1500*/  LOP3.LUT R0, R0, 0x7f800000, RZ, 0xfc, !PT ;  /* 0x7f80000000007812 */ /* 0x000fe200078efcff */
[----:B------:R-:W-:Y:S06]  /*1510*/  BRA `(.L_x_25) ;  /* 0x0000000000147947 */ /* 0x000fec0003800000 */
.L_x_21:
[----:B------:R-:W-:Y:S01]  /*1520*/  LOP3.LUT R0, R8, 0x80000000, R7, 0x48, !PT ;  /* 0x8000000008007812 */ /* 0x000fe200078e4807 */
[----:B------:R-:W-:Y:S06]  /*1530*/  BRA `(.L_x_25) ;  /* 0x00000000000c7947 */ /* 0x000fec0003800000 */
.L_x_20:
[----:B------:R-:W0:Y:S01]  /*1540*/  MUFU.RSQ R0, -QNAN ;  /* 0xffc0000000007908 */ /* 0x000e220000001400 */
[----:B------:R-:W-:Y:S05]  /*1550*/  BRA `(.L_x_25) ;  /* 0x0000000000047947 */ /* 0x000fea0003800000 */
.L_x_19:
[----:B------:R-:W-:-:S07]  /*1560*/  FADD.FTZ R0, R0, R3 ;  /* 0x0000000300007221 */ /* 0x000fce0000010000 */
.L_x_25:
[----:B------:R-:W-:-:S04]  /*1570*/  IMAD.MOV.U32 R5, RZ, RZ, 0x0 ;  /* 0x00000000ff057424 */ /* 0x000fc800078e00ff */
[----:B0-----:R-:W-:Y:S05]  /*1580*/  RET.REL.NODEC R4 `(_Z11rstd_kernelPfPKfS1_iii) ;  /* 0xffffffe8049c7950 */ /* 0x001fea0003c3ffff */
.L_x_26:
        /* <DEDUP_REMOVED lines=15> */
.L_x_47:


//--------------------- .text._Z11mean_kernelPfPKfiii --------------------------
	.section	.text._Z11mean_kernelPfPKfiii,"ax",@progbits
	.align	128
        .global         _Z11mean_kernelPfPKfiii
        .type           _Z11mean_kernelPfPKfiii,@function
        .size           _Z11mean_kernelPfPKfiii,(.L_x_48 - _Z11mean_kernelPfPKfiii)
        .other          _Z11mean_kernelPfPKfiii,@"STO_CUDA_ENTRY STV_DEFAULT"
_Z11mean_kernelPfPKfiii:
.text._Z11mean_kernelPfPKfiii:
        /* <DEDUP_REMOVED lines=13> */
[----:B------:R-:W0:Y:S01]  /*00d0*/  LDC R0, c[0x0][0x398] ;  /* 0x0000e600ff007b82 */ /* 0x000e220000000800 */
[----:B------:R-:W-:Y:S01]  /*00e0*/  BSSY.RECONVERGENT B1, `(.L_x_29) ;  /* 0x0000030000017945 */ /* 0x000fe20003800200 */
[----:B------:R-:W-:Y:S01]  /*00f0*/  IMAD.MOV.U32 R17, RZ, RZ, R5 ;  /* 0x000000ffff117224 */ /* 0x000fe200078e0005 */
[----:B0-----:R-:W0:Y:S01]  /*0100*/  I2F.U32.RP R10, R0 ;  /* 0x00000000000a7306 */ /* 0x001e220000209000 */
[----:B------:R-:W-:Y:S01]  /*0110*/  IMAD.IADD R4, R5, 0x1, R0 ;  /* 0x0000000105047824 */ /* 0x000fe200078e0200 */
[----:B------:R-:W-:-:S04]  /*0120*/  ISETP.NE.U32.AND P2, PT, R0, RZ, PT ;  /* 0x000000ff0000720c */ /* 0x000fc80003f45070 */
[C---:B------:R-:W-:Y:S02]  /*0130*/  ISETP.GE.AND P0, PT, R4.reuse, UR4, PT ;  /* 0x0000000404007c0c */ /* 0x040fe4000bf06270 */
[----:B------:R-:W-:Y:S02]  /*0140*/  VIMNMX R9, PT, PT, R4, UR4, !PT ;  /* 0x0000000404097c48 */ /* 0x000fe4000ffe0100 */
[----:B------:R-:W-:-:S04]  /*0150*/  SEL R8, RZ, 0x1, P0 ;  /* 0x00000001ff087807 */ /* 0x000fc80000000000 */
[----:B------:R-:W-:Y:S01]  /*0160*/  IADD3 R9, PT, PT, R9, -R4, -R8 ;  /* 0x8000000409097210 */ /* 0x000fe20007ffe808 */
[----:B0-----:R-:W0:Y:S02]  /*0170*/  MUFU.RCP R10, R10 ;  /* 0x0000000a000a7308 */ /* 0x001e240000001000 */
[----:B0-----:R-:W-:-:S06]  /*0180*/  VIADD R6, R10, 0xffffffe ;  /* 0x0ffffffe0a067836 */ /* 0x001fcc0000000000 */
[----:B------:R0:W1:Y:S02]  /*0190*/  F2I.FTZ.U32.TRUNC.NTZ R7, R6 ;  /* 0x0000000600077305 */ /* 0x000064000021f000 */
[----:B0-----:R-:W-:Y:S02]  /*01a0*/  IMAD.MOV.U32 R6, RZ, RZ, RZ ;  /* 0x000000ffff067224 */ /* 0x001fe400078e00ff */
[----:B-1----:R-:W-:-:S04]  /*01b0*/  IMAD.MOV R11, RZ, RZ, -R7 ;  /* 0x000000ffff0b7224 */ /* 0x002fc800078e0a07 */
[----:B------:R-:W-:-:S04]  /*01c0*/  IMAD R11, R11, R0, RZ ;  /* 0x000000000b0b7224 */ /* 0x000fc800078e02ff */
[----:B------:R-:W-:-:S04]  /*01d0*/  IMAD.HI.U32 R10, R7, R11, R6 ;  /* 0x0000000b070a7227 */ /* 0x000fc800078e0006 */
[----:B------:R-:W-:Y:S02]  /*01e0*/  IMAD R6, R2, UR4, RZ ;  /* 0x0000000402067c24 */ /* 0x000fe4000f8e02ff */
[----:B------:R-:W-:-:S04]  /*01f0*/  IMAD.HI.U32 R7, R10, R9, RZ ;  /* 0x000000090a077227 */ /* 0x000fc800078e00ff */
[----:B------:R-:W-:-:S04]  /*0200*/  IMAD.MOV R4, RZ, RZ, -R7 ;  /* 0x000000ffff047224 */ /* 0x000fc800078e0a07 */
[----:B------:R-:W-:-:S05]  /*0210*/  IMAD R9, R0, R4, R9 ;  /* 0x0000000400097224 */ /* 0x000fca00078e0209 */
[----:B------:R-:W-:-:S13]  /*0220*/  ISETP.GE.U32.AND P0, PT, R9, R0, PT ;  /* 0x000000000900720c */ /* 0x000fda0003f06070 */
[----:B------:R-:W-:Y:S02]  /*0230*/  @P0 IMAD.IADD R9, R9, 0x1, -R0 ;  /* 0x0000000109090824 */ /* 0x000fe400078e0a00 */
[----:B------:R-:W-:-:S03]  /*0240*/  @P0 VIADD R7, R7, 0x1 ;  /* 0x0000000107070836 */ /* 0x000fc60000000000 */
[----:B------:R-:W-:-:S13]  /*0250*/  ISETP.GE.U32.AND P1, PT, R9, R0, PT ;  /* 0x000000000900720c */ /* 0x000fda0003f26070 */
[----:B------:R-:W-:Y:S01]  /*0260*/  @P1 VIADD R7, R7, 0x1 ;  /* 0x0000000107071836 */ /* 0x000fe20000000000 */
[----:B------:R-:W-:-:S05]  /*0270*/  @!P2 LOP3.LUT R7, RZ, R0, RZ, 0x33, !PT ;  /* 0x00000000ff07a212 */ /* 0x000fca00078e33ff */
[----:B------:R-:W-:Y:S02]  /*0280*/  IMAD.IADD R8, R8, 0x1, R7 ;  /* 0x0000000108087824 */ /* 0x000fe400078e0207 */
[----:B------:R-:W-:-:S03]  /*0290*/  IMAD.MOV.U32 R7, RZ, RZ, RZ ;  /* 0x000000ffff077224 */ /* 0x000fc600078e00ff */
        /* <DEDUP_REMOVED lines=10> */
.L_x_31:
[----:B------:R-:W-:-:S04]  /*0340*/  IADD3 R9, P1, PT, R6, R17, RZ ;  /* 0x0000001106097210 */ /* 0x000fc80007f3e0ff */
[----:B------:R-:W-:Y:S02]  /*0350*/  LEA.HI.X.SX32 R12, R17, R4, 0x1, P1 ;  /* 0x00000004110c7211 */ /* 0x000fe400008f0eff */
[----:B------:R-:W-:-:S04]  /*0360*/  LEA R8, P1, R9, UR8, 0x2 ;  /* 0x0000000809087c11 */ /* 0x000fc8000f8210ff */
[----:B------:R-:W-:-:S05]  /*0370*/  LEA.HI.X R9, R9, UR9, R12, 0x2, P1 ;  /* 0x0000000909097c11 */ /* 0x000fca00088f140c */
[----:B------:R-:W2:Y:S01]  /*0380*/  LDG.E R8, desc[UR6][R8.64] ;  /* 0x0000000608087981 */ /* 0x000ea2000c1e1900 */
[----:B------:R-:W-:Y:S02]  /*0390*/  VIADD R10, R10, 0x1 ;  /* 0x000000010a0a7836 */ /* 0x000fe40000000000 */
[----:B------:R-:W-:-:S03]  /*03a0*/  IMAD.IADD R17, R17, 0x1, R0 ;  /* 0x0000000111117824 */ /* 0x000fc600078e0200 */
[----:B------:R-:W-:Y:S01]  /*03b0*/  ISETP.NE.AND P1, PT, R10, RZ, PT ;  /* 0x000000ff0a00720c */ /* 0x000fe20003f25270 */
[----:B--2---:R-:W-:-:S12]  /*03c0*/  FADD R7, R8, R7 ;  /* 0x0000000708077221 */ /* 0x004fd80000000000 */
[----:B------:R-:W-:Y:S05]  /*03d0*/  @P1 BRA `(.L_x_31) ;  /* 0xfffffffc00d81947 */ /* 0x000fea000383ffff */
.L_x_30:
[----:B------:R-:W-:Y:S05]  /*03e0*/  BSYNC.RECONVERGENT B1 ;  /* 0x0000000000017941 */ /* 0x000fea0003800200 */
.L_x_29:
[----:B------:R-:W-:Y:S05]  /*03f0*/  @!P0 BRA `(.L_x_28) ;  /* 0x0000000000788947 */ /* 0x000fea0003800000 */
.L_x_32:
[----:B------:R-:W-:Y:S01]  /*0400*/  IMAD.IADD R11, R17, 0x1, R0 ;  /* 0x00000001110b7824 */ /* 0x000fe200078e0200 */
[----:B------:R-:W-:-:S03]  /*0410*/  IADD3 R13, P0, PT, R6, R17, RZ ;  /* 0x00000011060d7210 */ /* 0x000fc60007f1e0ff */
[--C-:B------:R-:W-:Y:S01]  /*0420*/  IMAD.IADD R9, R11, 0x1, R0.reuse ;  /* 0x000000010b097824 */ /* 0x100fe200078e0200 */
[----:B------:R-:W-:Y:S02]  /*0430*/  IADD3 R8, P1, PT, R6, R11, RZ ;  /* 0x0000000b06087210 */ /* 0x000fe40007f3e0ff */
[-C--:B------:R-:W-:Y:S01]  /*0440*/  LEA.HI.X.SX32 R16, R17, R4.reuse, 0x1, P0 ;  /* 0x0000000411107211 */ /* 0x080fe200000f0eff */
[----:B------:R-:W-:Y:S01]  /*0450*/  IMAD.IADD R17, R9, 0x1, R0 ;  /* 0x0000000109117824 */ /* 0x000fe200078e0200 */
[----:B------:R-:W-:Y:S02]  /*0460*/  LEA R14, P0, R13, UR10, 0x2 ;  /* 0x0000000a0d0e7c11 */ /* 0x000fe4000f8010ff */
[----:B------:R-:W-:Y:S02]  /*0470*/  LEA.HI.X.SX32 R11, R11, R4, 0x1, P1 ;  /* 0x000000040b0b7211 */ /* 0x000fe400008f0eff */
[----:B------:R-:W-:Y:S02]  /*0480*/  LEA R10, P1, R8, UR10, 0x2 ;  /* 0x0000000a080a7c11 */ /* 0x000fe4000f8210ff */
[----:B------:R-:W-:-:S02]  /*0490*/  IADD3 R12, P2, PT, R6, R9, RZ ;  /* 0x00000009060c7210 */ /* 0x000fc40007f5e0ff */
[----:B------:R-:W-:Y:S02]  /*04a0*/  LEA.HI.X R15, R13, UR11, R16, 0x2, P0 ;  /* 0x0000000b0d0f7c11 */ /* 0x000fe400080f1410 */
        /* <DEDUP_REMOVED lines=8> */
[C---:B------:R-:W-:Y:S01]  /*0530*/  LEA R12, P0, R13.reuse, UR10, 0x2 ;  /* 0x0000000a0d0c7c11 */ /* 0x040fe2000f8010ff */
[----:B------:R-:W4:Y:S03]  /*0540*/  LDG.E R8, desc[UR6][R8.64] ;  /* 0x0000000608087981 */ /* 0x000f26000c1e1900 */
[----:B------:R-:W-:-:S05]  /*0550*/  LEA.HI.X R13, R13, UR11, R16, 0x2, P0 ;  /* 0x0000000b0d0d7c11 */ /* 0x000fca00080f1410 */
[----:B------:R-:W5:Y:S01]  /*0560*/  LDG.E R12, desc[UR6][R12.64] ;  /* 0x000000060c0c7981 */ /* 0x000f62000c1e1900 */
[----:B------:R-:W-:-:S05]  /*0570*/  IMAD.IADD R17, R17, 0x1, R0 ;  /* 0x0000000111117824 */ /* 0x000fca00078e0200 */
[----:B------:R-:W-:Y:S01]  /*0580*/  ISETP.GE.AND P0, PT, R17, UR4, PT ;  /* 0x0000000411007c0c */ /* 0x000fe2000bf06270 */
[----:B--2---:R-:W-:-:S04]  /*0590*/  FADD R7, R14, R7 ;  /* 0x000000070e077221 */ /* 0x004fc80000000000 */
[----:B---3--:R-:W-:-:S04]  /*05a0*/  FADD R7, R7, R10 ;  /* 0x0000000a07077221 */ /* 0x008fc80000000000 */
[----:B----4-:R-:W-:-:S04]  /*05b0*/  FADD R7, R7, R8 ;  /* 0x0000000807077221 */ /* 0x010fc80000000000 */
[----:B-----5:R-:W-:Y:S01]  /*05c0*/  FADD R7, R7, R12 ;  /* 0x0000000c07077221 */ /* 0x020fe20000000000 */
[----:B------:R-:W-:Y:S06]  /*05d0*/  @!P0 BRA `(.L_x_32) ;  /* 0xfffffffc00888947 */ /* 0x000fec000383ffff */
.L_x_28:
[----:B------:R-:W-:Y:S05]  /*05e0*/  BSYNC.RECONVERGENT B0 ;  /* 0x0000000000007941 */ /* 0x000fea0003800200 */
.L_x_27:
        /* <DEDUP_REMOVED lines=10> */
.L_x_34:
[----:B------:R-:W-:Y:S01]  /*0690*/  BAR.SYNC.DEFER_BLOCKING 0x0 ;  /* 0x0000000000007b1d */ /* 0x000fe20000010000 */
[----:B------:R-:W-:-:S04]  /*06a0*/  SHF.R.U32.HI R6, RZ, 0x1, R3 ;  /* 0x00000001ff067819 */ /* 0x000fc80000011603 */
[----:B------:R-:W-:-:S13]  /*06b0*/  ISETP.GE.U32.AND P0, PT, R5, R6, PT ;  /* 0x000000060500720c */ /* 0x000fda0003f06070 */
[----:B------:R-:W-:Y:S01]  /*06c0*/  @!P0 IMAD R4, R6, 0x4, R0 ;  /* 0x0000000406048824 */ /* 0x000fe200078e0200 */
[----:B0-----:R-:W-:Y:S05]  /*06d0*/  @!P0 LDS R7, [R0] ;  /* 0x0000000000078984 */ /* 0x001fea0000000800 */
[----:B------:R-:W0:Y:S02]  /*06e0*/  @!P0 LDS R4, [R4] ;  /* 0x0000000004048984 */ /* 0x000e240000000800 */
[----:B0-----:R-:W-:-:S05]  /*06f0*/  @!P0 FADD R7, R4, R7 ;  /* 0x0000000704078221 */ /* 0x001fca0000000000 */
[----:B------:R1:W-:Y:S01]  /*0700*/  @!P0 STS [R0], R7 ;  /* 0x0000000700008388 */ /* 0x0003e20000000800 */
[----:B------:R-:W-:Y:S01]  /*0710*/  ISETP.GT.U32.AND P0, PT, R3, 0x3, PT ;  /* 0x000000030300780c */ /* 0x000fe20003f04070 */
[----:B------:R-:W-:-:S12]  /*0720*/  IMAD.MOV.U32 R3, RZ, RZ, R6 ;  /* 0x000000ffff037224 */ /* 0x000fd800078e0006 */
[----:B-1----:R-:W-:Y:S05]  /*0730*/  @P0 BRA `(.L_x_34) ;  /* 0xfffffffc00d40947 */ /* 0x002fea000383ffff */
.L_x_33:
[----:B------:R-:W-:Y:S05]  /*0740*/  @P1 EXIT ;  /* 0x000000000000194d */ /* 0x000fea0003800000 */
[----:B------:R-:W1:Y:S01]  /*0750*/  S2UR UR5, SR_CgaCtaId ;  /* 0x00000000000579c3 */ /* 0x000e620000008800 */
[----:B------:R-:W-:Y:S02]  /*0760*/  UMOV UR4, 0x400 ;  /* 0x0000040000047882 */ /* 0x000fe40000000000 */
[----:B-1----:R-:W-:Y:S01]  /*0770*/  ULEA UR4, UR5, UR4, 0x18 ;  /* 0x0000000405047291 */ /* 0x002fe2000f8ec0ff */
[----:B------:R-:W1:Y:S08]  /*0780*/  LDCU UR5, c[0x0][0x394] ;  /* 0x00007280ff0577ac */ /* 0x000e700008000800 */
[----:B0-----:R-:W0:Y:S01]  /*0790*/  LDS R0, [UR4] ;  /* 0x00000004ff007984 */ /* 0x001e220008000800 */
[----:B-1----:R-:W-:-:S04]  /*07a0*/  I2FP.F32.S32 R3, UR5 ;  /* 0x0000000500037c45 */ /* 0x002fc80008201400 */
[----:B------:R-:W1:Y:S02]  /*07b0*/  MUFU.RCP R4, R3 ;  /* 0x0000000300047308 */ /* 0x000e640000001000 */
[----:B-1----:R-:W-:-:S04]  /*07c0*/  FFMA R5, -R3, R4, 1 ;  /* 0x3f80000003057423 */ /* 0x002fc80000000104 */
[----:B------:R-:W-:Y:S02]  /*07d0*/  FFMA R5, R4, R5, R4 ;  /* 0x0000000504057223 */ /* 0x000fe40000000004 */
[----:B0-----:R-:W0:Y:S02]  /*07e0*/  FCHK P0, R0, R3 ;  /* 0x0000000300007302 */ /* 0x001e240000000000 */
[----:B------:R-:W-:-:S04]  /*07f0*/  FFMA R4, R0, R5, RZ ;  /* 0x0000000500047223 */ /* 0x000fc800000000ff */
[----:B------:R-:W-:-:S04]  /*0800*/  FFMA R6, -R3, R4, R0 ;  /* 0x0000000403067223 */ /* 0x000fc80000000100 */
[----:B------:R-:W-:Y:S01]  /*0810*/  FFMA R7, R5, R6, R4 ;  /* 0x0000000605077223 */ /* 0x000fe20000000004 */
[----:B0-----:R-:W-:Y:S06]  /*0820*/  @!P0 BRA `(.L_x_35) ;  /* 0x00000000000c8947 */ /* 0x001fec0003800000 */
[----:B------:R-:W-:-:S07]  /*0830*/  MOV R4, 0x850 ;  /* 0x0000085000047802 */ /* 0x000fce0000000f00 */
[----:B------:R-:W-:Y:S05]  /*0840*/  CALL.REL.NOINC `($__internal_3_$__cuda_sm3x_div_rn_noftz_f32_slowpath) ;  /* 0x0000000000147944 */ /* 0x000fea0003c00000 */
[----:B------:R-:W-:-:S07]  /*0850*/  IMAD.MOV.U32 R7, RZ, RZ, R0 ;  /* 0x000000ffff077224 */ /* 0x000fce00078e0000 */
.L_x_35:
[----:B------:R-:W0:Y:S02]  /*0860*/  LDC.64 R4, c[0x0][0x380] ;  /* 0x0000e000ff047b82 */ /* 0x000e240000000a00 */
[----:B0-----:R-:W-:-:S05]  /*0870*/  IMAD.WIDE.U32 R2, R2, 0x4, R4 ;  /* 0x0000000402027825 */ /* 0x001fca00078e0004 */
[----:B------:R-:W-:Y:S01]  /*0880*/  STG.E desc[UR6][R2.64], R7 ;  /* 0x0000000702007986 */ /* 0x000fe2000c101906 */
[----:B------:R-:W-:Y:S05]  /*0890*/  EXIT ;  /* 0x000000000000794d */ /* 0x000fea0003800000 */
        .weak           $__internal_3_$__cuda_sm3x_div_rn_noftz_f32_slowpath
        .type           $__internal_3_$__cuda_sm3x_div_rn_noftz_f32_slowpath,@function
        .size           $__internal_3_$__cuda_sm3x_div_rn_noftz_f32_slowpath,(.L_x_48 - $__internal_3_$__cuda_sm3x_div_rn_noftz_f32_slowpath)
$__internal_3_$__cuda_sm3x_div_rn_noftz_f32_slowpath:
        /* <DEDUP_REMOVED lines=30> */
[----:B------:R-:W-:Y:S02]  /*0a80*/  @P0 IMAD.MOV.U32 R9, RZ, RZ, RZ ;  /* 0x000000ffff090224 */ /* 0x000fe400078e00ff */
[----:B------:R-:W-:Y:S01]  /*0a90*/  @!P0 FFMA R7, R0, 1.84467440737095516160e+19, RZ ;  /* 0x5f80000000078823 */ /* 0x000fe200000000ff */
[----:B------:R-:W-:Y:S02]  /*0aa0*/  @!P0 IMAD.MOV.U32 R9, RZ, RZ, -0x40 ;  /* 0xffffffc0ff098424 */ /* 0x000fe400078e00ff */
[----:B------:R-:W-:Y:S02]  /*0ab0*/  @!P1 FFMA R8, R3, 1.84467440737095516160e+19, RZ ;  /* 0x5f80000003089823 */ /* 0x000fe400000000ff */
[----:B------:R-:W-:-:S07]  /*0ac0*/  @!P1 VIADD R9, R9, 0x40 ;  /* 0x0000004009099836 */ /* 0x000fce0000000000 */
.L_x_36:
        /* <DEDUP_REMOVED lines=50> */
.L_x_42:
[----:B------:R-:W-:-:S04]  /*0df0*/  LOP3.LUT R0, R0, 0x80000000, RZ, 0xc0, !PT ;  /* 0x8000000000007812 */ /* 0x000fc800078ec0ff */
[----:B------:R-:W-:Y:S01]  /*0e00*/  LOP3.LUT R0, R0, 0x7f800000, RZ, 0xfc, !PT ;  /* 0x7f80000000007812 */ /* 0x000fe200078efcff */
[----:B------:R-:W-:Y:S06]  /*0e10*/  BRA `(.L_x_43) ;  /* 0x0000000000287947 */ /* 0x000fec0003800000 */
.L_x_41:
[----:B------:R-:W-:Y:S01]  /*0e20*/  IMAD R0, R6, 0x800000, R0 ;  /* 0x0080000006007824 */ /* 0x000fe200078e0200 */
[----:B------:R-:W-:Y:S06]  /*0e30*/  BRA `(.L_x_43) ;  /* 0x0000000000207947 */ /* 0x000fec0003800000 */
.L_x_40:
[----:B------:R-:W-:-:S04]  /*0e40*/  LOP3.LUT R0, R8, 0x80000000, R7, 0x48, !PT ;  /* 0x8000000008007812 */ /* 0x000fc800078e4807 */
[----:B------:R-:W-:Y:S01]  /*0e50*/  LOP3.LUT R0, R0, 0x7f800000, RZ, 0xfc, !PT ;  /* 0x7f80000000007812 */ /* 0x000fe200078efcff */
[----:B------:R-:W-:Y:S06]  /*0e60*/  BRA `(.L_x_43) ;  /* 0x0000000000147947 */ /* 0x000fec0003800000 */
.L_x_39:
[----:B------:R-:W-:Y:S01]  /*0e70*/  LOP3.LUT R0, R8, 0x80000000, R7, 0x48, !PT ;  /* 0x8000000008007812 */ /* 0x000fe200078e4807 */
[----:B------:R-:W-:Y:S06]  /*0e80*/  BRA `(.L_x_43) ;  /* 0x00000000000c7947 */ /* 0x000fec0003800000 */
.L_x_38:
[----:B------:R-:W0:Y:S01]  /*0e90*/  MUFU.RSQ R0, -QNAN ;  /* 0xffc0000000007908 */ /* 0x000e220000001400 */
[----:B------:R-:W-:Y:S05]  /*0ea0*/  BRA `(.L_x_43) ;  /* 0x0000000000047947 */ /* 0x000fea0003800000 */
.L_x_37:
[----:B------:R-:W-:-:S07]  /*0eb0*/  FADD.FTZ R0, R0, R3 ;  /* 0x0000000300007221 */ /* 0x000fce0000010000 */
.L_x_43:
[----:B------:R-:W-:-:S04]  /*0ec0*/  IMAD.MOV.U32 R5, RZ, RZ, 0x0 ;  /* 0x00000000ff057424 */ /* 0x000fc800078e00ff */
[----:B0-----:R-:W-:Y:S05]  /*0ed0*/  RET.REL.NODEC R4 `(_Z11mean_kernelPfPKfiii) ;  /* 0xfffffff004487950 */ /* 0x001fea0003c3ffff */
.L_x_44:
        /* <DEDUP_REMOVED lines=10> */
.L_x_48:


//--------------------- .nv.shared._Z20normalization_kernelPfPKfS_S_S1_S1_iii --------------------------
	.section	.nv.shared._Z20normalization_kernelPfPKfS_S_S1_S1_iii,"aw",@nobits
	.sectionflags	@""
	.align	16
	.zero		1024


//--------------------- .nv.shared.reserved.0     --------------------------
	.section	.nv.shared.reserved.0,"aw",@nobits
	.weak		__nv_reservedSMEM_offset_0_alias
	.size		__nv_reservedSMEM_offset_0_alias, 0, 64
	.other		__nv_reservedSMEM_offset_0_alias,@"STO_CUDA_RESERVED_SHARED STV_DEFAULT"
__nv_reservedSMEM_offset_0_alias:
	.zero		0
	.zero		64


//--------------------- .nv.shared._Z11rstd_kernelPfPKfS1_iii --------------------------
	.section	.nv.shared._Z11rstd_kernelPfPKfS1_iii,"aw",@nobits
	.sectionflags	@""
	.align	16
	.zero		1024


//--------------------- .nv.shared._Z11mean_kernelPfPKfiii --------------------------
	.section	.nv.shared._Z11mean_kernelPfPKfiii,"aw",@nobits
	.sectionflags	@""
	.align	16
	.zero		1024


//--------------------- .nv.constant0._Z20normalization_kernelPfPKfS_S_S1_S1_iii --------------------------
	.section	.nv.constant0._Z20normalization_kernelPfPKfS_S_S1_S1_iii,"a",@progbits
	.sectionflags	@""
	.align	4
.nv.constant0._Z20normalization_kernelPfPKfS_S_S1_S1_iii:
	.zero		956


//--------------------- .nv.constant0._Z11rstd_kernelPfPKfS1_iii --------------------------
	.section	.nv.constant0._Z11rstd_kernelPfPKfS1_iii,"a",@progbits
	.sectionflags	@""
	.align	4
.nv.constant0._Z11rstd_kernelPfPKfS1_iii:
	.zero		932


//--------------------- .nv.constant0._Z11mean_kernelPfPKfiii --------------------------
	.section	.nv.constant0._Z11mean_kernelPfPKfiii,"a",@progbits
	.sectionflags	@""
	.align	4
.nv.constant0._Z11mean_kernelPfPKfiii:
	.zero		924


//--------------------- SYMBOLS --------------------------

	.type		.nv.reservedSmem.offset0,@object
	.size		.nv.reservedSmem.offset0,0x4
	.type		.nv.reservedSmem.cap,@object
	.size		.nv.reservedSmem.cap,0x4
